	.target	sm_90a

	.elftype	@"ET_EXEC"


//--------------------- .note.nv.tkinfo           --------------------------
	.section	.note.nv.tkinfo,"",@"SHT_NOTE"
	.sectionflags	@"SHF_NOTE_NV_TKINFO"
	.tkinfo
        /*0018*/ 	.word	0x00000002
        /*0030*/ 	.string	""
        /*0030*/ 	.string	"ptxas"
        /*0030*/ 	.string	"Cuda compilation tools, release 13.0, V13.0.88"
        /*0030*/ 	.string	"Build cuda_13.0.r13.0/compiler.36424714_0"
        /*0030*/ 	.string	"-arch sm_90a -m 64 "



//--------------------- .note.nv.cuinfo           --------------------------
	.section	.note.nv.cuinfo,"",@"SHT_NOTE"
	.sectionflags	@"SHF_NOTE_NV_CUINFO"
        /*0018*/ 	.short	0x0002
        /*001a*/ 	.short	0x005a
        /*001c*/ 	.short	0x0082
	.zero		2


//--------------------- .nv.info                  --------------------------
	.section	.nv.info,"",@"SHT_CUDA_INFO"
	.align	4


	//----- nvinfo : EIATTR_REGCOUNT
	.align		4
        /*0000*/ 	.byte	0x04, 0x2f
        /*0002*/ 	.short	(.L_12 - .L_11)
	.align		4
.L_11:
        /*0004*/ 	.word	index@(_ZN7cutlass13device_kernelINS_4gemm6kernel13GemmUniversalIN4cute5tupleIJiiiiEEENS1_10collective13CollectiveMmaINS1_40MainloopSm90TmaGmmaWarpSpecializedSparseILi11ENS5_IJNS4_1CILi1EEENSA_ILi2EEESB_EEENS1_32KernelTmaWarpSpecializedPingpongEEENS5_IJNSA_ILi64EEENSA_ILi128EEESG_EEENS_6half_tENS5_IJNS4_6LayoutINS5_IJiNS5_IJSC_iEEEiEEENS5_IJlNS5_IJSB_SC_EEElEEEEENSK_INS5_IJNS5_IJNS5_IJNSA_ILi8EEESC_NSA_ILi4EEEEEEiEEENS5_IJNS5_IJNSA_ILi16EEESC_SC_EEEiEEEiEEENS5_IJNS5_IJNS5_IJSG_SU_NSA_ILi1024EEEEEENSA_ILi4096EEEEEENS5_IJNS5_IJSB_NSA_ILi512EEENSA_ILi32EEEEEElEEElEEEEEEEESJ_NS5_IJlSB_lEEENS4_8TiledMMAINS4_8MMA_AtomIJNS4_4SM904GMMA6SPARSE27GMMA_64x128x32_F32F16F16_SSILNS1D_5MajorE0ELS1G_0ELNS1D_7ScaleInE1ELS1H_1ELNS1D_9SparseSelE0EEEEEENSK_INS5_IJSB_SB_SB_EEENS5_IJNSA_ILi0EEES1M_S1M_EEEEENS5_IJNS4_10UnderscoreES1P_S1P_EEEEENS4_23SM90_TMA_LOAD_MULTICASTENS4_14ComposedLayoutINS4_7SwizzleILi2ELi4ELi3EEENS4_25smem_sparse_ptr_flag_bitsILi2ELi16EEENSK_INS5_IJNS5_IJSB_SQ_EEENS5_IJSC_S13_EEEEEENS5_IJNS5_IJS1M_SG_EEESN_EEEEEEEvNS4_8identityENS4_13SM90_TMA_LOADENS1T_INS1U_ILi3ELi4ELi3EEENS4_18smem_ptr_flag_bitsILi16EEENSK_INS5_IJSQ_SG_EEENS5_IJSG_SB_EEEEEEEvS25_EENS_8epilogue10collective6detail29Sm90TmaWarpSpecializedAdapterINS2G_15DefaultEpilogueIfNS5_IJSB_llEEES2K_NS2F_6thread17LinearCombinationIfLi1EffLNS2L_9ScaleType4KindE0ELNS_15FloatRoundStyleE2EfEENS1_15EpilogueDefaultEEEEEvvEEEEvNT_6ParamsE)
        /*0008*/ 	.word	0x000000a8


	//----- nvinfo : EIATTR_FRAME_SIZE
	.align		4
.L_12:
        /*000c*/ 	.byte	0x04, 0x11
        /*000e*/ 	.short	(.L_14 - .L_13)
	.align		4
.L_13:
        /*0010*/ 	.word	index@(_ZN7cutlass13device_kernelINS_4gemm6kernel13GemmUniversalIN4cute5tupleIJiiiiEEENS1_10collective13CollectiveMmaINS1_40MainloopSm90TmaGmmaWarpSpecializedSparseILi11ENS5_IJNS4_1CILi1EEENSA_ILi2EEESB_EEENS1_32KernelTmaWarpSpecializedPingpongEEENS5_IJNSA_ILi64EEENSA_ILi128EEESG_EEENS_6half_tENS5_IJNS4_6LayoutINS5_IJiNS5_IJSC_iEEEiEEENS5_IJlNS5_IJSB_SC_EEElEEEEENSK_INS5_IJNS5_IJNS5_IJNSA_ILi8EEESC_NSA_ILi4EEEEEEiEEENS5_IJNS5_IJNSA_ILi16EEESC_SC_EEEiEEEiEEENS5_IJNS5_IJNS5_IJSG_SU_NSA_ILi1024EEEEEENSA_ILi4096EEEEEENS5_IJNS5_IJSB_NSA_ILi512EEENSA_ILi32EEEEEElEEElEEEEEEEESJ_NS5_IJlSB_lEEENS4_8TiledMMAINS4_8MMA_AtomIJNS4_4SM904GMMA6SPARSE27GMMA_64x128x32_F32F16F16_SSILNS1D_5MajorE0ELS1G_0ELNS1D_7ScaleInE1ELS1H_1ELNS1D_9SparseSelE0EEEEEENSK_INS5_IJSB_SB_SB_EEENS5_IJNSA_ILi0EEES1M_S1M_EEEEENS5_IJNS4_10UnderscoreES1P_S1P_EEEEENS4_23SM90_TMA_LOAD_MULTICASTENS4_14ComposedLayoutINS4_7SwizzleILi2ELi4ELi3EEENS4_25smem_sparse_ptr_flag_bitsILi2ELi16EEENSK_INS5_IJNS5_IJSB_SQ_EEENS5_IJSC_S13_EEEEEENS5_IJNS5_IJS1M_SG_EEESN_EEEEEEEvNS4_8identityENS4_13SM90_TMA_LOADENS1T_INS1U_ILi3ELi4ELi3EEENS4_18smem_ptr_flag_bitsILi16EEENSK_INS5_IJSQ_SG_EEENS5_IJSG_SB_EEEEEEEvS25_EENS_8epilogue10collective6detail29Sm90TmaWarpSpecializedAdapterINS2G_15DefaultEpilogueIfNS5_IJSB_llEEES2K_NS2F_6thread17LinearCombinationIfLi1EffLNS2L_9ScaleType4KindE0ELNS_15FloatRoundStyleE2EfEENS1_15EpilogueDefaultEEEEEvvEEEEvNT_6ParamsE)
        /*0014*/ 	.word	0x00000000


	//----- nvinfo : EIATTR_MIN_STACK_SIZE
	.align		4
.L_14:
        /*0018*/ 	.byte	0x04, 0x12
        /*001a*/ 	.short	(.L_16 - .L_15)
	.align		4
.L_15:
        /*001c*/ 	.word	index@(_ZN7cutlass13device_kernelINS_4gemm6kernel13GemmUniversalIN4cute5tupleIJiiiiEEENS1_10collective13CollectiveMmaINS1_40MainloopSm90TmaGmmaWarpSpecializedSparseILi11ENS5_IJNS4_1CILi1EEENSA_ILi2EEESB_EEENS1_32KernelTmaWarpSpecializedPingpongEEENS5_IJNSA_ILi64EEENSA_ILi128EEESG_EEENS_6half_tENS5_IJNS4_6LayoutINS5_IJiNS5_IJSC_iEEEiEEENS5_IJlNS5_IJSB_SC_EEElEEEEENSK_INS5_IJNS5_IJNS5_IJNSA_ILi8EEESC_NSA_ILi4EEEEEEiEEENS5_IJNS5_IJNSA_ILi16EEESC_SC_EEEiEEEiEEENS5_IJNS5_IJNS5_IJSG_SU_NSA_ILi1024EEEEEENSA_ILi4096EEEEEENS5_IJNS5_IJSB_NSA_ILi512EEENSA_ILi32EEEEEElEEElEEEEEEEESJ_NS5_IJlSB_lEEENS4_8TiledMMAINS4_8MMA_AtomIJNS4_4SM904GMMA6SPARSE27GMMA_64x128x32_F32F16F16_SSILNS1D_5MajorE0ELS1G_0ELNS1D_7ScaleInE1ELS1H_1ELNS1D_9SparseSelE0EEEEEENSK_INS5_IJSB_SB_SB_EEENS5_IJNSA_ILi0EEES1M_S1M_EEEEENS5_IJNS4_10UnderscoreES1P_S1P_EEEEENS4_23SM90_TMA_LOAD_MULTICASTENS4_14ComposedLayoutINS4_7SwizzleILi2ELi4ELi3EEENS4_25smem_sparse_ptr_flag_bitsILi2ELi16EEENSK_INS5_IJNS5_IJSB_SQ_EEENS5_IJSC_S13_EEEEEENS5_IJNS5_IJS1M_SG_EEESN_EEEEEEEvNS4_8identityENS4_13SM90_TMA_LOADENS1T_INS1U_ILi3ELi4ELi3EEENS4_18smem_ptr_flag_bitsILi16EEENSK_INS5_IJSQ_SG_EEENS5_IJSG_SB_EEEEEEEvS25_EENS_8epilogue10collective6detail29Sm90TmaWarpSpecializedAdapterINS2G_15DefaultEpilogueIfNS5_IJSB_llEEES2K_NS2F_6thread17LinearCombinationIfLi1EffLNS2L_9ScaleType4KindE0ELNS_15FloatRoundStyleE2EfEENS1_15EpilogueDefaultEEEEEvvEEEEvNT_6ParamsE)
        /*0020*/ 	.word	0x00000000
.L_16:


//--------------------- .nv.compat                --------------------------
	.section	.nv.compat,"",@"SHT_CUDA_COMPAT_INFO"
	.align	4
        /*0000*/ 	.byte	0x02, 0x09, 0x01, 0x00, 0x02, 0x02, 0x04, 0x00, 0x02, 0x05, 0x05, 0x00, 0x03, 0x07, 0x01, 0x01
        /*0010*/ 	.byte	0x02, 0x03, 0x01, 0x00, 0x02, 0x06, 0x01, 0x00, 0x04, 0x0b, 0x08, 0x00, 0x00, 0x00, 0x00, 0x00
        /*0020*/ 	.byte	0x00, 0x00, 0x00, 0x00


//--------------------- .nv.info._ZN7cutlass13device_kernelINS_4gemm6kernel13GemmUniversalIN4cute5tupleIJiiiiEEENS1_10collective13CollectiveMmaINS1_40MainloopSm90TmaGmmaWarpSpecializedSparseILi11ENS5_IJNS4_1CILi1EEENSA_ILi2EEESB_EEENS1_32KernelTmaWarpSpecializedPingpongEEENS5_IJNSA_ILi64EEENSA_ILi128EEESG_EEENS_6half_tENS5_IJNS4_6LayoutINS5_IJiNS5_IJSC_iEEEiEEENS5_IJlNS5_IJSB_SC_EEElEEEEENSK_INS5_IJNS5_IJNS5_IJNSA_ILi8EEESC_NSA_ILi4EEEEEEiEEENS5_IJNS5_IJNSA_ILi16EEESC_SC_EEEiEEEiEEENS5_IJNS5_IJNS5_IJSG_SU_NSA_ILi1024EEEEEENSA_ILi4096EEEEEENS5_IJNS5_IJSB_NSA_ILi512EEENSA_ILi32EEEEEElEEElEEEEEEEESJ_NS5_IJlSB_lEEENS4_8TiledMMAINS4_8MMA_AtomIJNS4_4SM904GMMA6SPARSE27GMMA_64x128x32_F32F16F16_SSILNS1D_5MajorE0ELS1G_0ELNS1D_7ScaleInE1ELS1H_1ELNS1D_9SparseSelE0EEEEEENSK_INS5_IJSB_SB_SB_EEENS5_IJNSA_ILi0EEES1M_S1M_EEEEENS5_IJNS4_10UnderscoreES1P_S1P_EEEEENS4_23SM90_TMA_LOAD_MULTICASTENS4_14ComposedLayoutINS4_7SwizzleILi2ELi4ELi3EEENS4_25smem_sparse_ptr_flag_bitsILi2ELi16EEENSK_INS5_IJNS5_IJSB_SQ_EEENS5_IJSC_S13_EEEEEENS5_IJNS5_IJS1M_SG_EEESN_EEEEEEEvNS4_8identityENS4_13SM90_TMA_LOADENS1T_INS1U_ILi3ELi4ELi3EEENS4_18smem_ptr_flag_bitsILi16EEENSK_INS5_IJSQ_SG_EEENS5_IJSG_SB_EEEEEEEvS25_EENS_8epilogue10collective6detail29Sm90TmaWarpSpecializedAdapterINS2G_15DefaultEpilogueIfNS5_IJSB_llEEES2K_NS2F_6thread17LinearCombinationIfLi1EffLNS2L_9ScaleType4KindE0ELNS_15FloatRoundStyleE2EfEENS1_15EpilogueDefaultEEEEEvvEEEEvNT_6ParamsE --------------------------
	.section	.nv.info._ZN7cutlass13device_kernelINS_4gemm6kernel13GemmUniversalIN4cute5tupleIJiiiiEEENS1_10collective13CollectiveMmaINS1_40MainloopSm90TmaGmmaWarpSpecializedSparseILi11ENS5_IJNS4_1CILi1EEENSA_ILi2EEESB_EEENS1_32KernelTmaWarpSpecializedPingpongEEENS5_IJNSA_ILi64EEENSA_ILi128EEESG_EEENS_6half_tENS5_IJNS4_6LayoutINS5_IJiNS5_IJSC_iEEEiEEENS5_IJlNS5_IJSB_SC_EEElEEEEENSK_INS5_IJNS5_IJNS5_IJNSA_ILi8EEESC_NSA_ILi4EEEEEEiEEENS5_IJNS5_IJNSA_ILi16EEESC_SC_EEEiEEEiEEENS5_IJNS5_IJNS5_IJSG_SU_NSA_ILi1024EEEEEENSA_ILi4096EEEEEENS5_IJNS5_IJSB_NSA_ILi512EEENSA_ILi32EEEEEElEEElEEEEEEEESJ_NS5_IJlSB_lEEENS4_8TiledMMAINS4_8MMA_AtomIJNS4_4SM904GMMA6SPARSE27GMMA_64x128x32_F32F16F16_SSILNS1D_5MajorE0ELS1G_0ELNS1D_7ScaleInE1ELS1H_1ELNS1D_9SparseSelE0EEEEEENSK_INS5_IJSB_SB_SB_EEENS5_IJNSA_ILi0EEES1M_S1M_EEEEENS5_IJNS4_10UnderscoreES1P_S1P_EEEEENS4_23SM90_TMA_LOAD_MULTICASTENS4_14ComposedLayoutINS4_7SwizzleILi2ELi4ELi3EEENS4_25smem_sparse_ptr_flag_bitsILi2ELi16EEENSK_INS5_IJNS5_IJSB_SQ_EEENS5_IJSC_S13_EEEEEENS5_IJNS5_IJS1M_SG_EEESN_EEEEEEEvNS4_8identityENS4_13SM90_TMA_LOADENS1T_INS1U_ILi3ELi4ELi3EEENS4_18smem_ptr_flag_bitsILi16EEENSK_INS5_IJSQ_SG_EEENS5_IJSG_SB_EEEEEEEvS25_EENS_8epilogue10collective6detail29Sm90TmaWarpSpecializedAdapterINS2G_15DefaultEpilogueIfNS5_IJSB_llEEES2K_NS2F_6thread17LinearCombinationIfLi1EffLNS2L_9ScaleType4KindE0ELNS_15FloatRoundStyleE2EfEENS1_15EpilogueDefaultEEEEEvvEEEEvNT_6ParamsE,"",@"SHT_CUDA_INFO"
	.sectionflags	@""
	.align	4


	//----- nvinfo : EIATTR_CUDA_API_VERSION
	.align		4
        /*0000*/ 	.byte	0x04, 0x37
        /*0002*/ 	.short	(.L_18 - .L_17)
.L_17:
        /*0004*/ 	.word	0x00000082


	//----- nvinfo : EIATTR_KPARAM_INFO
	.align		4
.L_18:
        /*0008*/ 	.byte	0x04, 0x17
        /*000a*/ 	.short	(.L_20 - .L_19)
.L_19:
        /*000c*/ 	.word	0x00000000
        /*0010*/ 	.short	0x0000
        /*0012*/ 	.short	0x0070
        /*0014*/ 	.byte	0x00, 0xf0, 0x01, 0x14


	//----- nvinfo : EIATTR_SPARSE_MMA_MASK
	.align		4
.L_20:
        /*0018*/ 	.byte	0x03, 0x50
        /*001a*/ 	.short	0x0002


	//----- nvinfo : EIATTR_MAXREG_COUNT
	.align		4
        /*001c*/ 	.byte	0x03, 0x1b
        /*001e*/ 	.short	0x00a8


	//----- nvinfo : EIATTR_NUM_BARRIERS
	.align		4
        /*0020*/ 	.byte	0x02, 0x4c
        /*0022*/ 	.byte	0x01
	.zero		1


	//----- nvinfo : EIATTR_MERCURY_ISA_VERSION
	.align		4
        /*0024*/ 	.byte	0x03, 0x5f
        /*0026*/ 	.short	0x0101


	//----- nvinfo : EIATTR_INT_WARP_WIDE_INSTR_OFFSETS
	.align		4
        /*0028*/ 	.byte	0x04, 0x31
        /*002a*/ 	.short	(.L_22 - .L_21)


	//   ....[0]....
.L_21:
        /*002c*/ 	.word	0x000005f0


	//   ....[1]....
        /*0030*/ 	.word	0x00000630


	//   ....[2]....
        /*0034*/ 	.word	0x00000780


	//   ....[3]....
        /*0038*/ 	.word	0x00000790


	//   ....[4]....
        /*003c*/ 	.word	0x000007b0


	//   ....[5]....
        /*0040*/ 	.word	0x000007c0


	//   ....[6]....
        /*0044*/ 	.word	0x00000850


	//   ....[7]....
        /*0048*/ 	.word	0x000008b0


	//----- nvinfo : EIATTR_COOP_GROUP_MASK_REGIDS
	.align		4
.L_22:
        /*004c*/ 	.byte	0x04, 0x29
        /*004e*/ 	.short	(.L_24 - .L_23)


	//   ....[0]....
.L_23:
        /*0050*/ 	.word	0xffffffff


	//   ....[1]....
        /*0054*/ 	.word	0xffffffff


	//   ....[2]....
        /*0058*/ 	.word	0xffffffff


	//   ....[3]....
        /*005c*/ 	.word	0xffffffff


	//   ....[4]....
        /*0060*/ 	.word	0xffffffff


	//   ....[5]....
        /*0064*/ 	.word	0xffffffff


	//   ....[6]....
        /*0068*/ 	.word	0xffffffff


	//----- nvinfo : EIATTR_COOP_GROUP_INSTR_OFFSETS
	.align		4
.L_24:
        /*006c*/ 	.byte	0x04, 0x28
        /*006e*/ 	.short	(.L_26 - .L_25)


	//   ....[0]....
.L_25:
        /*0070*/ 	.word	0x00000060


	//   ....[1]....
        /*0074*/ 	.word	0x00000070


	//   ....[2]....
        /*0078*/ 	.word	0x00000160


	//   ....[3]....
        /*007c*/ 	.word	0x00000410


	//   ....[4]....
        /*0080*/ 	.word	0x00000450


	//   ....[5]....
        /*0084*/ 	.word	0x000004d0


	//   ....[6]....
        /*0088*/ 	.word	0x00000a10


	//----- nvinfo : EIATTR_REG_RECONFIG
	.align		4
.L_26:
        /*008c*/ 	.byte	0x01, 0x54
	.zero		2


	//----- nvinfo : EIATTR_MBARRIER_INSTR_OFFSETS
	.align		4
        /*0090*/ 	.byte	0x04, 0x39
        /*0092*/ 	.short	(.L_28 - .L_27)


	//   ....[0]....
.L_27:
        /*0094*/ 	.word	0x00000290
        /*0098*/ 	.word	0x000000ff
        /*009c*/ 	.word	0x00000000
        /*00a0*/ 	.short	0x0100
        /*00a2*/ 	.byte	0x08
	.zero		1


	//   ....[1]....
        /*00a4*/ 	.word	0x000002a0
        /*00a8*/ 	.word	0x000000ff
        /*00ac*/ 	.word	0x00000058
        /*00b0*/ 	.short	0x0100
        /*00b2*/ 	.byte	0x08
	.zero		1


	//   ....[2]....
        /*00b4*/ 	.word	0x000002b0
        /*00b8*/ 	.word	0x000000ff
        /*00bc*/ 	.word	0x00000008
        /*00c0*/ 	.short	0x0100
        /*00c2*/ 	.byte	0x08
	.zero		1


	//   ....[3]....
        /*00c4*/ 	.word	0x000002c0
        /*00c8*/ 	.word	0x000000ff
        /*00cc*/ 	.word	0x00000060
        /*00d0*/ 	.short	0x0100
        /*00d2*/ 	.byte	0x08
	.zero		1


	//   ....[4]....
        /*00d4*/ 	.word	0x000002d0
        /*00d8*/ 	.word	0x000000ff
        /*00dc*/ 	.word	0x00000010
        /*00e0*/ 	.short	0x0100
        /*00e2*/ 	.byte	0x08
	.zero		1


	//   ....[5]....
        /*00e4*/ 	.word	0x000002e0
        /*00e8*/ 	.word	0x000000ff
        /*00ec*/ 	.word	0x00000068
        /*00f0*/ 	.short	0x0100
        /*00f2*/ 	.byte	0x08
	.zero		1


	//   ....[6]....
        /*00f4*/ 	.word	0x000002f0
        /*00f8*/ 	.word	0x000000ff
        /*00fc*/ 	.word	0x00000018
        /*0100*/ 	.short	0x0100
        /*0102*/ 	.byte	0x08
	.zero		1


	//   ....[7]....
        /*0104*/ 	.word	0x00000300
        /*0108*/ 	.word	0x000000ff
        /*010c*/ 	.word	0x00000070
        /*0110*/ 	.short	0x0100
        /*0112*/ 	.byte	0x08
	.zero		1


	//   ....[8]....
        /*0114*/ 	.word	0x00000310
        /*0118*/ 	.word	0x000000ff
        /*011c*/ 	.word	0x00000020
        /*0120*/ 	.short	0x0100
        /*0122*/ 	.byte	0x08
	.zero		1


	//   ....[9]....
        /*0124*/ 	.word	0x00000320
        /*0128*/ 	.word	0x000000ff
        /*012c*/ 	.word	0x00000078
        /*0130*/ 	.short	0x0100
        /*0132*/ 	.byte	0x08
	.zero		1


	//   ....[10]....
        /*0134*/ 	.word	0x00000330
        /*0138*/ 	.word	0x000000ff
        /*013c*/ 	.word	0x00000028
        /*0140*/ 	.short	0x0100
        /*0142*/ 	.byte	0x08
	.zero		1


	//   ....[11]....
        /*0144*/ 	.word	0x00000340
        /*0148*/ 	.word	0x000000ff
        /*014c*/ 	.word	0x00000080
        /*0150*/ 	.short	0x0100
        /*0152*/ 	.byte	0x08
	.zero		1


	//   ....[12]....
        /*0154*/ 	.word	0x00000350
        /*0158*/ 	.word	0x000000ff
        /*015c*/ 	.word	0x00000030
        /*0160*/ 	.short	0x0100
        /*0162*/ 	.byte	0x08
	.zero		1


	//   ....[13]....
        /*0164*/ 	.word	0x00000360
        /*0168*/ 	.word	0x000000ff
        /*016c*/ 	.word	0x00000088
        /*0170*/ 	.short	0x0100
        /*0172*/ 	.byte	0x08
	.zero		1


	//   ....[14]....
        /*0174*/ 	.word	0x00000370
        /*0178*/ 	.word	0x000000ff
        /*017c*/ 	.word	0x00000038
        /*0180*/ 	.short	0x0100
        /*0182*/ 	.byte	0x08
	.zero		1


	//   ....[15]....
        /*0184*/ 	.word	0x00000380
        /*0188*/ 	.word	0x000000ff
        /*018c*/ 	.word	0x00000090
        /*0190*/ 	.short	0x0100
        /*0192*/ 	.byte	0x08
	.zero		1


	//   ....[16]....
        /*0194*/ 	.word	0x00000390
        /*0198*/ 	.word	0x000000ff
        /*019c*/ 	.word	0x00000040
        /*01a0*/ 	.short	0x0100
        /*01a2*/ 	.byte	0x08
	.zero		1


	//   ....[17]....
        /*01a4*/ 	.word	0x000003a0
        /*01a8*/ 	.word	0x000000ff
        /*01ac*/ 	.word	0x00000098
        /*01b0*/ 	.short	0x0100
        /*01b2*/ 	.byte	0x08
	.zero		1


	//   ....[18]....
        /*01b4*/ 	.word	0x000003b0
        /*01b8*/ 	.word	0x000000ff
        /*01bc*/ 	.word	0x00000048
        /*01c0*/ 	.short	0x0100
        /*01c2*/ 	.byte	0x08
	.zero		1


	//   ....[19]....
        /*01c4*/ 	.word	0x000003c0
        /*01c8*/ 	.word	0x000000ff
        /*01cc*/ 	.word	0x000000a0
        /*01d0*/ 	.short	0x0100
        /*01d2*/ 	.byte	0x08
	.zero		1


	//   ....[20]....
        /*01d4*/ 	.word	0x000003d0
        /*01d8*/ 	.word	0x000000ff
        /*01dc*/ 	.word	0x00000050
        /*01e0*/ 	.short	0x0100
        /*01e2*/ 	.byte	0x08
	.zero		1


	//   ....[21]....
        /*01e4*/ 	.word	0x000003e0
        /*01e8*/ 	.word	0x000000ff
        /*01ec*/ 	.word	0x000000a8
        /*01f0*/ 	.short	0x0100
        /*01f2*/ 	.byte	0x08
	.zero		1


	//   ....[22]....
        /*01f4*/ 	.word	0x000008e0
        /*01f8*/ 	.word	0x000000ff
        /*01fc*/ 	.word	0x000000e0
        /*0200*/ 	.short	0x0100
        /*0202*/ 	.byte	0x08
	.zero		1


	//   ....[23]....
        /*0204*/ 	.word	0x00000970
        /*0208*/ 	.word	0x000000ff
        /*020c*/ 	.word	0x000000e8
        /*0210*/ 	.short	0x0100
        /*0212*/ 	.byte	0x08
	.zero		1


	//   ....[24]....
        /*0214*/ 	.word	0x00000990
        /*0218*/ 	.word	0x000000ff
        /*021c*/ 	.word	0x000000c0
        /*0220*/ 	.short	0x0100
        /*0222*/ 	.byte	0x09
	.zero		1


	//   ....[25]....
        /*0224*/ 	.word	0x000009a0
        /*0228*/ 	.word	0x000000ff
        /*022c*/ 	.word	0x000000c8
        /*0230*/ 	.short	0x0100
        /*0232*/ 	.byte	0x09
	.zero		1


	//   ....[26]....
        /*0234*/ 	.word	0x000009b0
        /*0238*/ 	.word	0x000000ff
        /*023c*/ 	.word	0x000000d0
        /*0240*/ 	.short	0x0100
        /*0242*/ 	.byte	0x09
	.zero		1


	//   ....[27]....
        /*0244*/ 	.word	0x000009c0
        /*0248*/ 	.word	0x000000ff
        /*024c*/ 	.word	0x000000d8
        /*0250*/ 	.short	0x0100
        /*0252*/ 	.byte	0x09
	.zero		1


	//   ....[28]....
        /*0254*/ 	.word	0x000017f0
        /*0258*/ 	.word	0x000000ff
        /*025c*/ 	.word	0xfffffff8
        /*0260*/ 	.short	0x010a
        /*0262*/ 	.byte	0x0c
	.zero		1


	//   ....[29]....
        /*0264*/ 	.word	0x00001ac0
        /*0268*/ 	.word	0x000000ff
        /*026c*/ 	.word	0x00000000
        /*0270*/ 	.short	0x010a
        /*0272*/ 	.byte	0x08
	.zero		1


	//   ....[30]....
        /*0274*/ 	.word	0x00001b20
        /*0278*/ 	.word	0x000000ff
        /*027c*/ 	.word	0x00000000
        /*0280*/ 	.short	0x010a
        /*0282*/ 	.byte	0x08
	.zero		1


	//   ....[31]....
        /*0284*/ 	.word	0x00001c70
        /*0288*/ 	.word	0x00000015
        /*028c*/ 	.word	0x00000000
        /*0290*/ 	.short	0x0101
        /*0292*/ 	.byte	0x3f
	.zero		1


	//   ....[32]....
        /*0294*/ 	.word	0x00001df0
        /*0298*/ 	.word	0x00000014
        /*029c*/ 	.word	0x00000000
        /*02a0*/ 	.short	0x0101
        /*02a2*/ 	.byte	0x14
	.zero		1


	//   ....[33]....
        /*02a4*/ 	.word	0x00001e40
        /*02a8*/ 	.word	0x000000ff
        /*02ac*/ 	.word	0x00000008
        /*02b0*/ 	.short	0x010a
        /*02b2*/ 	.byte	0x0c
	.zero		1


	//   ....[34]....
        /*02b4*/ 	.word	0x00006a50
        /*02b8*/ 	.word	0x00000004
        /*02bc*/ 	.word	0x00000000
        /*02c0*/ 	.short	0x0101
        /*02c2*/ 	.byte	0x14
	.zero		1


	//   ....[35]....
        /*02c4*/ 	.word	0x000073c0
        /*02c8*/ 	.word	0x00000014
        /*02cc*/ 	.word	0x00000058
        /*02d0*/ 	.short	0x010a
        /*02d2*/ 	.byte	0x3f
	.zero		1


	//   ....[36]....
        /*02d4*/ 	.word	0x00007820
        /*02d8*/ 	.word	0x0000000a
        /*02dc*/ 	.word	0x000000e8
        /*02e0*/ 	.short	0x0101
        /*02e2*/ 	.byte	0x3f
	.zero		1


	//   ....[37]....
        /*02e4*/ 	.word	0x00007f90
        /*02e8*/ 	.word	0x00000005
        /*02ec*/ 	.word	0x00000000
        /*02f0*/ 	.short	0x010a
        /*02f2*/ 	.byte	0x3f
	.zero		1


	//   ....[38]....
        /*02f4*/ 	.word	0x00008010
        /*02f8*/ 	.word	0x00000007
        /*02fc*/ 	.word	0x00000000
        /*0300*/ 	.short	0x010a
        /*0302*/ 	.byte	0x3f
	.zero		1


	//   ....[39]....
        /*0304*/ 	.word	0x000080a0
        /*0308*/ 	.word	0x00000006
        /*030c*/ 	.word	0x00000000
        /*0310*/ 	.short	0x010a
        /*0312*/ 	.byte	0x3f
	.zero		1


	//   ....[40]....
        /*0314*/ 	.word	0x00008130
        /*0318*/ 	.word	0x00000009
        /*031c*/ 	.word	0x00000000
        /*0320*/ 	.short	0x010a
        /*0322*/ 	.byte	0x3f
	.zero		1


	//   ....[41]....
        /*0324*/ 	.word	0x000081c0
        /*0328*/ 	.word	0x00000006
        /*032c*/ 	.word	0x00000000
        /*0330*/ 	.short	0x010a
        /*0332*/ 	.byte	0x3f
	.zero		1


	//   ....[42]....
        /*0334*/ 	.word	0x00008250
        /*0338*/ 	.word	0x00000009
        /*033c*/ 	.word	0x00000000
        /*0340*/ 	.short	0x010a
        /*0342*/ 	.byte	0x3f
	.zero		1


	//   ....[43]....
        /*0344*/ 	.word	0x000082e0
        /*0348*/ 	.word	0x00000006
        /*034c*/ 	.word	0x00000000
        /*0350*/ 	.short	0x010a
        /*0352*/ 	.byte	0x3f
	.zero		1


	//   ....[44]....
        /*0354*/ 	.word	0x00008370
        /*0358*/ 	.word	0x00000009
        /*035c*/ 	.word	0x00000000
        /*0360*/ 	.short	0x010a
        /*0362*/ 	.byte	0x3f
	.zero		1


	//   ....[45]....
        /*0364*/ 	.word	0x00008400
        /*0368*/ 	.word	0x00000008
        /*036c*/ 	.word	0x00000000
        /*0370*/ 	.short	0x010a
        /*0372*/ 	.byte	0x3f
	.zero		1


	//   ....[46]....
        /*0374*/ 	.word	0x00008490
        /*0378*/ 	.word	0x0000000b
        /*037c*/ 	.word	0x00000000
        /*0380*/ 	.short	0x010a
        /*0382*/ 	.byte	0x3f
	.zero		1


	//   ....[47]....
        /*0384*/ 	.word	0x00008520
        /*0388*/ 	.word	0x00000003
        /*038c*/ 	.word	0x00000000
        /*0390*/ 	.short	0x010a
        /*0392*/ 	.byte	0x3f
	.zero		1


	//   ....[48]....
        /*0394*/ 	.word	0x00008590
        /*0398*/ 	.word	0x00000014
        /*039c*/ 	.word	0xfffffff8
        /*03a0*/ 	.short	0x010a
        /*03a2*/ 	.byte	0x3f
	.zero		1


	//   ....[49]....
        /*03a4*/ 	.word	0x000085f0
        /*03a8*/ 	.word	0x00000017
        /*03ac*/ 	.word	0x00000000
        /*03b0*/ 	.short	0x010a
        /*03b2*/ 	.byte	0x3f
	.zero		1


	//   ....[50]....
        /*03b4*/ 	.word	0x00008650
        /*03b8*/ 	.word	0x00000014
        /*03bc*/ 	.word	0x00000008
        /*03c0*/ 	.short	0x010a
        /*03c2*/ 	.byte	0x3f
	.zero		1


	//   ....[51]....
        /*03c4*/ 	.word	0x00008720
        /*03c8*/ 	.word	0x00000014
        /*03cc*/ 	.word	0x00000058
        /*03d0*/ 	.short	0x010a
        /*03d2*/ 	.byte	0x3f
	.zero		1


	//   ....[52]....
        /*03d4*/ 	.word	0x00008800
        /*03d8*/ 	.word	0x00000005
        /*03dc*/ 	.word	0x00000000
        /*03e0*/ 	.short	0x010a
        /*03e2*/ 	.byte	0x3f
	.zero		1


	//   ....[53]....
        /*03e4*/ 	.word	0x00008850
        /*03e8*/ 	.word	0x00000007
        /*03ec*/ 	.word	0x00000000
        /*03f0*/ 	.short	0x010a
        /*03f2*/ 	.byte	0x3f
	.zero		1


	//   ....[54]....
        /*03f4*/ 	.word	0x000088a0
        /*03f8*/ 	.word	0x00000006
        /*03fc*/ 	.word	0x00000000
        /*0400*/ 	.short	0x010a
        /*0402*/ 	.byte	0x3f
	.zero		1


	//   ....[55]....
        /*0404*/ 	.word	0x000088f0
        /*0408*/ 	.word	0x00000009
        /*040c*/ 	.word	0x00000000
        /*0410*/ 	.short	0x010a
        /*0412*/ 	.byte	0x3f
	.zero		1


	//   ....[56]....
        /*0414*/ 	.word	0x00008940
        /*0418*/ 	.word	0x00000006
        /*041c*/ 	.word	0x00000000
        /*0420*/ 	.short	0x010a
        /*0422*/ 	.byte	0x3f
	.zero		1


	//   ....[57]....
        /*0424*/ 	.word	0x00008990
        /*0428*/ 	.word	0x00000009
        /*042c*/ 	.word	0x00000000
        /*0430*/ 	.short	0x010a
        /*0432*/ 	.byte	0x3f
	.zero		1


	//   ....[58]....
        /*0434*/ 	.word	0x000089e0
        /*0438*/ 	.word	0x00000006
        /*043c*/ 	.word	0x00000000
        /*0440*/ 	.short	0x010a
        /*0442*/ 	.byte	0x3f
	.zero		1


	//   ....[59]....
        /*0444*/ 	.word	0x00008a30
        /*0448*/ 	.word	0x00000009
        /*044c*/ 	.word	0x00000000
        /*0450*/ 	.short	0x010a
        /*0452*/ 	.byte	0x3f
	.zero		1


	//   ....[60]....
        /*0454*/ 	.word	0x00008a80
        /*0458*/ 	.word	0x00000008
        /*045c*/ 	.word	0x00000000
        /*0460*/ 	.short	0x010a
        /*0462*/ 	.byte	0x3f
	.zero		1


	//   ....[61]....
        /*0464*/ 	.word	0x00008ad0
        /*0468*/ 	.word	0x0000000b
        /*046c*/ 	.word	0x00000000
        /*0470*/ 	.short	0x010a
        /*0472*/ 	.byte	0x3f
	.zero		1


	//----- nvinfo : EIATTR_NUM_MBARRIERS
	.align		4
.L_28:
        /*0474*/ 	.byte	0x03, 0x38
        /*0476*/ 	.short	0x001c


	//----- nvinfo : EIATTR_EXIT_INSTR_OFFSETS
	.align		4
        /*0478*/ 	.byte	0x04, 0x1c
        /*047a*/ 	.short	(.L_30 - .L_29)


	//   ....[0]....
.L_29:
        /*047c*/ 	.word	0x00001460


	//   ....[1]....
        /*0480*/ 	.word	0x000014c0


	//   ....[2]....
        /*0484*/ 	.word	0x00007060


	//   ....[3]....
        /*0488*/ 	.word	0x00007090


	//   ....[4]....
        /*048c*/ 	.word	0x00008570


	//----- nvinfo : EIATTR_MAX_THREADS
	.align		4
.L_30:
        /*0490*/ 	.byte	0x04, 0x05
        /*0492*/ 	.short	(.L_32 - .L_31)
.L_31:
        /*0494*/ 	.word	0x00000180
        /*0498*/ 	.word	0x00000001
        /*049c*/ 	.word	0x00000001


	//----- nvinfo : EIATTR_CRS_STACK_SIZE
	.align		4
.L_32:
        /*04a0*/ 	.byte	0x04, 0x1e
        /*04a2*/ 	.short	(.L_34 - .L_33)
.L_33:
        /*04a4*/ 	.word	0x00000000


	//----- nvinfo : EIATTR_CBANK_PARAM_SIZE
	.align		4
.L_34:
        /*04a8*/ 	.byte	0x03, 0x19
        /*04aa*/ 	.short	0x0570


	//----- nvinfo : EIATTR_PARAM_CBANK
	.align		4
        /*04ac*/ 	.byte	0x04, 0x0a
        /*04ae*/ 	.short	(.L_36 - .L_35)
	.align		4
.L_35:
        /*04b0*/ 	.word	index@(.nv.constant0._ZN7cutlass13device_kernelINS_4gemm6kernel13GemmUniversalIN4cute5tupleIJiiiiEEENS1_10collective13CollectiveMmaINS1_40MainloopSm90TmaGmmaWarpSpecializedSparseILi11ENS5_IJNS4_1CILi1EEENSA_ILi2EEESB_EEENS1_32KernelTmaWarpSpecializedPingpongEEENS5_IJNSA_ILi64EEENSA_ILi128EEESG_EEENS_6half_tENS5_IJNS4_6LayoutINS5_IJiNS5_IJSC_iEEEiEEENS5_IJlNS5_IJSB_SC_EEElEEEEENSK_INS5_IJNS5_IJNS5_IJNSA_ILi8EEESC_NSA_ILi4EEEEEEiEEENS5_IJNS5_IJNSA_ILi16EEESC_SC_EEEiEEEiEEENS5_IJNS5_IJNS5_IJSG_SU_NSA_ILi1024EEEEEENSA_ILi4096EEEEEENS5_IJNS5_IJSB_NSA_ILi512EEENSA_ILi32EEEEEElEEElEEEEEEEESJ_NS5_IJlSB_lEEENS4_8TiledMMAINS4_8MMA_AtomIJNS4_4SM904GMMA6SPARSE27GMMA_64x128x32_F32F16F16_SSILNS1D_5MajorE0ELS1G_0ELNS1D_7ScaleInE1ELS1H_1ELNS1D_9SparseSelE0EEEEEENSK_INS5_IJSB_SB_SB_EEENS5_IJNSA_ILi0EEES1M_S1M_EEEEENS5_IJNS4_10UnderscoreES1P_S1P_EEEEENS4_23SM90_TMA_LOAD_MULTICASTENS4_14ComposedLayoutINS4_7SwizzleILi2ELi4ELi3EEENS4_25smem_sparse_ptr_flag_bitsILi2ELi16EEENSK_INS5_IJNS5_IJSB_SQ_EEENS5_IJSC_S13_EEEEEENS5_IJNS5_IJS1M_SG_EEESN_EEEEEEEvNS4_8identityENS4_13SM90_TMA_LOADENS1T_INS1U_ILi3ELi4ELi3EEENS4_18smem_ptr_flag_bitsILi16EEENSK_INS5_IJSQ_SG_EEENS5_IJSG_SB_EEEEEEEvS25_EENS_8epilogue10collective6detail29Sm90TmaWarpSpecializedAdapterINS2G_15DefaultEpilogueIfNS5_IJSB_llEEES2K_NS2F_6thread17LinearCombinationIfLi1EffLNS2L_9ScaleType4KindE0ELNS_15FloatRoundStyleE2EfEENS1_15EpilogueDefaultEEEEEvvEEEEvNT_6ParamsE)
        /*04b4*/ 	.short	0x0210
        /*04b6*/ 	.short	0x0570


	//----- nvinfo : EIATTR_SW_WAR
	.align		4
.L_36:
        /*04b8*/ 	.byte	0x04, 0x36
        /*04ba*/ 	.short	(.L_38 - .L_37)
.L_37:
        /*04bc*/ 	.word	0x00000008
.L_38:


//--------------------- .nv.callgraph             --------------------------
	.section	.nv.callgraph,"",@"SHT_CUDA_CALLGRAPH"
	.align	4
	.sectionentsize	8
	.align		4
        /*0000*/ 	.word	0x00000000
	.align		4
        /*0004*/ 	.word	0xffffffff
	.align		4
        /*0008*/ 	.word	0x00000000
	.align		4
        /*000c*/ 	.word	0xfffffffe
	.align		4
        /*0010*/ 	.word	0x00000000
	.align		4
        /*0014*/ 	.word	0xfffffffd
	.align		4
        /*0018*/ 	.word	0x00000000
	.align		4
        /*001c*/ 	.word	0xfffffffc


//--------------------- .nv.constant4             --------------------------
	.section	.nv.constant4,"a",@progbits
	.align	8
	.align		8
.nv.constant4:
        /*0000*/ 	.dword	_ZN39_INTERNAL_591f73ef_4_k_cu_b8a6a975_26614cuda3std3__45__cpo5beginE
	.align		8
        /*0008*/ 	.dword	_ZN39_INTERNAL_591f73ef_4_k_cu_b8a6a975_26614cuda3std3__45__cpo3endE
	.align		8
        /*0010*/ 	.dword	_ZN39_INTERNAL_591f73ef_4_k_cu_b8a6a975_26614cuda3std3__45__cpo6cbeginE
	.align		8
        /*0018*/ 	.dword	_ZN39_INTERNAL_591f73ef_4_k_cu_b8a6a975_26614cuda3std3__45__cpo4cendE
	.align		8
        /*0020*/ 	.dword	_ZN39_INTERNAL_591f73ef_4_k_cu_b8a6a975_26614cuda3std3__441_GLOBAL__N__591f73ef_4_k_cu_b8a6a975_26616ignoreE
	.align		8
        /*0028*/ 	.dword	_ZN39_INTERNAL_591f73ef_4_k_cu_b8a6a975_26614cuda3std3__419piecewise_constructE
	.align		8
        /*0030*/ 	.dword	_ZN39_INTERNAL_591f73ef_4_k_cu_b8a6a975_26614cuda3std3__48in_placeE
	.align		8
        /*0038*/ 	.dword	_ZN39_INTERNAL_591f73ef_4_k_cu_b8a6a975_26614cuda3std6ranges3__45__cpo4swapE
	.align		8
        /*0040*/ 	.dword	_ZN39_INTERNAL_591f73ef_4_k_cu_b8a6a975_26614cuda3std6ranges3__45__cpo9iter_moveE
	.align		8
        /*0048*/ 	.dword	_ZN39_INTERNAL_591f73ef_4_k_cu_b8a6a975_26614cute7productE
	.align		8
        /*0050*/ 	.dword	_ZN39_INTERNAL_591f73ef_4_k_cu_b8a6a975_26614cute1_E


//--------------------- .text._ZN7cutlass13device_kernelINS_4gemm6kernel13GemmUniversalIN4cute5tupleIJiiiiEEENS1_10collective13CollectiveMmaINS1_40MainloopSm90TmaGmmaWarpSpecializedSparseILi11ENS5_IJNS4_1CILi1EEENSA_ILi2EEESB_EEENS1_32KernelTmaWarpSpecializedPingpongEEENS5_IJNSA_ILi64EEENSA_ILi128EEESG_EEENS_6half_tENS5_IJNS4_6LayoutINS5_IJiNS5_IJSC_iEEEiEEENS5_IJlNS5_IJSB_SC_EEElEEEEENSK_INS5_IJNS5_IJNS5_IJNSA_ILi8EEESC_NSA_ILi4EEEEEEiEEENS5_IJNS5_IJNSA_ILi16EEESC_SC_EEEiEEEiEEENS5_IJNS5_IJNS5_IJSG_SU_NSA_ILi1024EEEEEENSA_ILi4096EEEEEENS5_IJNS5_IJSB_NSA_ILi512EEENSA_ILi32EEEEEElEEElEEEEEEEESJ_NS5_IJlSB_lEEENS4_8TiledMMAINS4_8MMA_AtomIJNS4_4SM904GMMA6SPARSE27GMMA_64x128x32_F32F16F16_SSILNS1D_5MajorE0ELS1G_0ELNS1D_7ScaleInE1ELS1H_1ELNS1D_9SparseSelE0EEEEEENSK_INS5_IJSB_SB_SB_EEENS5_IJNSA_ILi0EEES1M_S1M_EEEEENS5_IJNS4_10UnderscoreES1P_S1P_EEEEENS4_23SM90_TMA_LOAD_MULTICASTENS4_14ComposedLayoutINS4_7SwizzleILi2ELi4ELi3EEENS4_25smem_sparse_ptr_flag_bitsILi2ELi16EEENSK_INS5_IJNS5_IJSB_SQ_EEENS5_IJSC_S13_EEEEEENS5_IJNS5_IJS1M_SG_EEESN_EEEEEEEvNS4_8identityENS4_13SM90_TMA_LOADENS1T_INS1U_ILi3ELi4ELi3EEENS4_18smem_ptr_flag_bitsILi16EEENSK_INS5_IJSQ_SG_EEENS5_IJSG_SB_EEEEEEEvS25_EENS_8epilogue10collective6detail29Sm90TmaWarpSpecializedAdapterINS2G_15DefaultEpilogueIfNS5_IJSB_llEEES2K_NS2F_6thread17LinearCombinationIfLi1EffLNS2L_9ScaleType4KindE0ELNS_15FloatRoundStyleE2EfEENS1_15EpilogueDefaultEEEEEvvEEEEvNT_6ParamsE --------------------------
	.section	.text._ZN7cutlass13device_kernelINS_4gemm6kernel13GemmUniversalIN4cute5tupleIJiiiiEEENS1_10collective13CollectiveMmaINS1_40MainloopSm90TmaGmmaWarpSpecializedSparseILi11ENS5_IJNS4_1CILi1EEENSA_ILi2EEESB_EEENS1_32KernelTmaWarpSpecializedPingpongEEENS5_IJNSA_ILi64EEENSA_ILi128EEESG_EEENS_6half_tENS5_IJNS4_6LayoutINS5_IJiNS5_IJSC_iEEEiEEENS5_IJlNS5_IJSB_SC_EEElEEEEENSK_INS5_IJNS5_IJNS5_IJNSA_ILi8EEESC_NSA_ILi4EEEEEEiEEENS5_IJNS5_IJNSA_ILi16EEESC_SC_EEEiEEEiEEENS5_IJNS5_IJNS5_IJSG_SU_NSA_ILi1024EEEEEENSA_ILi4096EEEEEENS5_IJNS5_IJSB_NSA_ILi512EEENSA_ILi32EEEEEElEEElEEEEEEEESJ_NS5_IJlSB_lEEENS4_8TiledMMAINS4_8MMA_AtomIJNS4_4SM904GMMA6SPARSE27GMMA_64x128x32_F32F16F16_SSILNS1D_5MajorE0ELS1G_0ELNS1D_7ScaleInE1ELS1H_1ELNS1D_9SparseSelE0EEEEEENSK_INS5_IJSB_SB_SB_EEENS5_IJNSA_ILi0EEES1M_S1M_EEEEENS5_IJNS4_10UnderscoreES1P_S1P_EEEEENS4_23SM90_TMA_LOAD_MULTICASTENS4_14ComposedLayoutINS4_7SwizzleILi2ELi4ELi3EEENS4_25smem_sparse_ptr_flag_bitsILi2ELi16EEENSK_INS5_IJNS5_IJSB_SQ_EEENS5_IJSC_S13_EEEEEENS5_IJNS5_IJS1M_SG_EEESN_EEEEEEEvNS4_8identityENS4_13SM90_TMA_LOADENS1T_INS1U_ILi3ELi4ELi3EEENS4_18smem_ptr_flag_bitsILi16EEENSK_INS5_IJSQ_SG_EEENS5_IJSG_SB_EEEEEEEvS25_EENS_8epilogue10collective6detail29Sm90TmaWarpSpecializedAdapterINS2G_15DefaultEpilogueIfNS5_IJSB_llEEES2K_NS2F_6thread17LinearCombinationIfLi1EffLNS2L_9ScaleType4KindE0ELNS_15FloatRoundStyleE2EfEENS1_15EpilogueDefaultEEEEEvvEEEEvNT_6ParamsE,"ax",@progbits
	.align	128
.text._ZN7cutlass13device_kernelINS_4gemm6kernel13GemmUniversalIN4cute5tupleIJiiiiEEENS1_10collective13CollectiveMmaINS1_40MainloopSm90TmaGmmaWarpSpecializedSparseILi11ENS5_IJNS4_1CILi1EEENSA_ILi2EEESB_EEENS1_32KernelTmaWarpSpecializedPingpongEEENS5_IJNSA_ILi64EEENSA_ILi128EEESG_EEENS_6half_tENS5_IJNS4_6LayoutINS5_IJiNS5_IJSC_iEEEiEEENS5_IJlNS5_IJSB_SC_EEElEEEEENSK_INS5_IJNS5_IJNS5_IJNSA_ILi8EEESC_NSA_ILi4EEEEEEiEEENS5_IJNS5_IJNSA_ILi16EEESC_SC_EEEiEEEiEEENS5_IJNS5_IJNS5_IJSG_SU_NSA_ILi1024EEEEEENSA_ILi4096EEEEEENS5_IJNS5_IJSB_NSA_ILi512EEENSA_ILi32EEEEEElEEElEEEEEEEESJ_NS5_IJlSB_lEEENS4_8TiledMMAINS4_8MMA_AtomIJNS4_4SM904GMMA6SPARSE27GMMA_64x128x32_F32F16F16_SSILNS1D_5MajorE0ELS1G_0ELNS1D_7ScaleInE1ELS1H_1ELNS1D_9SparseSelE0EEEEEENSK_INS5_IJSB_SB_SB_EEENS5_IJNSA_ILi0EEES1M_S1M_EEEEENS5_IJNS4_10UnderscoreES1P_S1P_EEEEENS4_23SM90_TMA_LOAD_MULTICASTENS4_14ComposedLayoutINS4_7SwizzleILi2ELi4ELi3EEENS4_25smem_sparse_ptr_flag_bitsILi2ELi16EEENSK_INS5_IJNS5_IJSB_SQ_EEENS5_IJSC_S13_EEEEEENS5_IJNS5_IJS1M_SG_EEESN_EEEEEEEvNS4_8identityENS4_13SM90_TMA_LOADENS1T_INS1U_ILi3ELi4ELi3EEENS4_18smem_ptr_flag_bitsILi16EEENSK_INS5_IJSQ_SG_EEENS5_IJSG_SB_EEEEEEEvS25_EENS_8epilogue10collective6detail29Sm90TmaWarpSpecializedAdapterINS2G_15DefaultEpilogueIfNS5_IJSB_llEEES2K_NS2F_6thread17LinearCombinationIfLi1EffLNS2L_9ScaleType4KindE0ELNS_15FloatRoundStyleE2EfEENS1_15EpilogueDefaultEEEEEvvEEEEvNT_6ParamsE:
        .type           _ZN7cutlass13device_kernelINS_4gemm6kernel13GemmUniversalIN4cute5tupleIJiiiiEEENS1_10collective13CollectiveMmaINS1_40MainloopSm90TmaGmmaWarpSpecializedSparseILi11ENS5_IJNS4_1CILi1EEENSA_ILi2EEESB_EEENS1_32KernelTmaWarpSpecializedPingpongEEENS5_IJNSA_ILi64EEENSA_ILi128EEESG_EEENS_6half_tENS5_IJNS4_6LayoutINS5_IJiNS5_IJSC_iEEEiEEENS5_IJlNS5_IJSB_SC_EEElEEEEENSK_INS5_IJNS5_IJNS5_IJNSA_ILi8EEESC_NSA_ILi4EEEEEEiEEENS5_IJNS5_IJNSA_ILi16EEESC_SC_EEEiEEEiEEENS5_IJNS5_IJNS5_IJSG_SU_NSA_ILi1024EEEEEENSA_ILi4096EEEEEENS5_IJNS5_IJSB_NSA_ILi512EEENSA_ILi32EEEEEElEEElEEEEEEEESJ_NS5_IJlSB_lEEENS4_8TiledMMAINS4_8MMA_AtomIJNS4_4SM904GMMA6SPARSE27GMMA_64x128x32_F32F16F16_SSILNS1D_5MajorE0ELS1G_0ELNS1D_7ScaleInE1ELS1H_1ELNS1D_9SparseSelE0EEEEEENSK_INS5_IJSB_SB_SB_EEENS5_IJNSA_ILi0EEES1M_S1M_EEEEENS5_IJNS4_10UnderscoreES1P_S1P_EEEEENS4_23SM90_TMA_LOAD_MULTICASTENS4_14ComposedLayoutINS4_7SwizzleILi2ELi4ELi3EEENS4_25smem_sparse_ptr_flag_bitsILi2ELi16EEENSK_INS5_IJNS5_IJSB_SQ_EEENS5_IJSC_S13_EEEEEENS5_IJNS5_IJS1M_SG_EEESN_EEEEEEEvNS4_8identityENS4_13SM90_TMA_LOADENS1T_INS1U_ILi3ELi4ELi3EEENS4_18smem_ptr_flag_bitsILi16EEENSK_INS5_IJSQ_SG_EEENS5_IJSG_SB_EEEEEEEvS25_EENS_8epilogue10collective6detail29Sm90TmaWarpSpecializedAdapterINS2G_15DefaultEpilogueIfNS5_IJSB_llEEES2K_NS2F_6thread17LinearCombinationIfLi1EffLNS2L_9ScaleType4KindE0ELNS_15FloatRoundStyleE2EfEENS1_15EpilogueDefaultEEEEEvvEEEEvNT_6ParamsE,@function
        .size           _ZN7cutlass13device_kernelINS_4gemm6kernel13GemmUniversalIN4cute5tupleIJiiiiEEENS1_10collective13CollectiveMmaINS1_40MainloopSm90TmaGmmaWarpSpecializedSparseILi11ENS5_IJNS4_1CILi1EEENSA_ILi2EEESB_EEENS1_32KernelTmaWarpSpecializedPingpongEEENS5_IJNSA_ILi64EEENSA_ILi128EEESG_EEENS_6half_tENS5_IJNS4_6LayoutINS5_IJiNS5_IJSC_iEEEiEEENS5_IJlNS5_IJSB_SC_EEElEEEEENSK_INS5_IJNS5_IJNS5_IJNSA_ILi8EEESC_NSA_ILi4EEEEEEiEEENS5_IJNS5_IJNSA_ILi16EEESC_SC_EEEiEEEiEEENS5_IJNS5_IJNS5_IJSG_SU_NSA_ILi1024EEEEEENSA_ILi4096EEEEEENS5_IJNS5_IJSB_NSA_ILi512EEENSA_ILi32EEEEEElEEElEEEEEEEESJ_NS5_IJlSB_lEEENS4_8TiledMMAINS4_8MMA_AtomIJNS4_4SM904GMMA6SPARSE27GMMA_64x128x32_F32F16F16_SSILNS1D_5MajorE0ELS1G_0ELNS1D_7ScaleInE1ELS1H_1ELNS1D_9SparseSelE0EEEEEENSK_INS5_IJSB_SB_SB_EEENS5_IJNSA_ILi0EEES1M_S1M_EEEEENS5_IJNS4_10UnderscoreES1P_S1P_EEEEENS4_23SM90_TMA_LOAD_MULTICASTENS4_14ComposedLayoutINS4_7SwizzleILi2ELi4ELi3EEENS4_25smem_sparse_ptr_flag_bitsILi2ELi16EEENSK_INS5_IJNS5_IJSB_SQ_EEENS5_IJSC_S13_EEEEEENS5_IJNS5_IJS1M_SG_EEESN_EEEEEEEvNS4_8identityENS4_13SM90_TMA_LOADENS1T_INS1U_ILi3ELi4ELi3EEENS4_18smem_ptr_flag_bitsILi16EEENSK_INS5_IJSQ_SG_EEENS5_IJSG_SB_EEEEEEEvS25_EENS_8epilogue10collective6detail29Sm90TmaWarpSpecializedAdapterINS2G_15DefaultEpilogueIfNS5_IJSB_llEEES2K_NS2F_6thread17LinearCombinationIfLi1EffLNS2L_9ScaleType4KindE0ELNS_15FloatRoundStyleE2EfEENS1_15EpilogueDefaultEEEEEvvEEEEvNT_6ParamsE,(.L_x_207 - _ZN7cutlass13device_kernelINS_4gemm6kernel13GemmUniversalIN4cute5tupleIJiiiiEEENS1_10collective13CollectiveMmaINS1_40MainloopSm90TmaGmmaWarpSpecializedSparseILi11ENS5_IJNS4_1CILi1EEENSA_ILi2EEESB_EEENS1_32KernelTmaWarpSpecializedPingpongEEENS5_IJNSA_ILi64EEENSA_ILi128EEESG_EEENS_6half_tENS5_IJNS4_6LayoutINS5_IJiNS5_IJSC_iEEEiEEENS5_IJlNS5_IJSB_SC_EEElEEEEENSK_INS5_IJNS5_IJNS5_IJNSA_ILi8EEESC_NSA_ILi4EEEEEEiEEENS5_IJNS5_IJNSA_ILi16EEESC_SC_EEEiEEEiEEENS5_IJNS5_IJNS5_IJSG_SU_NSA_ILi1024EEEEEENSA_ILi4096EEEEEENS5_IJNS5_IJSB_NSA_ILi512EEENSA_ILi32EEEEEElEEElEEEEEEEESJ_NS5_IJlSB_lEEENS4_8TiledMMAINS4_8MMA_AtomIJNS4_4SM904GMMA6SPARSE27GMMA_64x128x32_F32F16F16_SSILNS1D_5MajorE0ELS1G_0ELNS1D_7ScaleInE1ELS1H_1ELNS1D_9SparseSelE0EEEEEENSK_INS5_IJSB_SB_SB_EEENS5_IJNSA_ILi0EEES1M_S1M_EEEEENS5_IJNS4_10UnderscoreES1P_S1P_EEEEENS4_23SM90_TMA_LOAD_MULTICASTENS4_14ComposedLayoutINS4_7SwizzleILi2ELi4ELi3EEENS4_25smem_sparse_ptr_flag_bitsILi2ELi16EEENSK_INS5_IJNS5_IJSB_SQ_EEENS5_IJSC_S13_EEEEEENS5_IJNS5_IJS1M_SG_EEESN_EEEEEEEvNS4_8identityENS4_13SM90_TMA_LOADENS1T_INS1U_ILi3ELi4ELi3EEENS4_18smem_ptr_flag_bitsILi16EEENSK_INS5_IJSQ_SG_EEENS5_IJSG_SB_EEEEEEEvS25_EENS_8epilogue10collective6detail29Sm90TmaWarpSpecializedAdapterINS2G_15DefaultEpilogueIfNS5_IJSB_llEEES2K_NS2F_6thread17LinearCombinationIfLi1EffLNS2L_9ScaleType4KindE0ELNS_15FloatRoundStyleE2EfEENS1_15EpilogueDefaultEEEEEvvEEEEvNT_6ParamsE)
        .other          _ZN7cutlass13device_kernelINS_4gemm6kernel13GemmUniversalIN4cute5tupleIJiiiiEEENS1_10collective13CollectiveMmaINS1_40MainloopSm90TmaGmmaWarpSpecializedSparseILi11ENS5_IJNS4_1CILi1EEENSA_ILi2EEESB_EEENS1_32KernelTmaWarpSpecializedPingpongEEENS5_IJNSA_ILi64EEENSA_ILi128EEESG_EEENS_6half_tENS5_IJNS4_6LayoutINS5_IJiNS5_IJSC_iEEEiEEENS5_IJlNS5_IJSB_SC_EEElEEEEENSK_INS5_IJNS5_IJNS5_IJNSA_ILi8EEESC_NSA_ILi4EEEEEEiEEENS5_IJNS5_IJNSA_ILi16EEESC_SC_EEEiEEEiEEENS5_IJNS5_IJNS5_IJSG_SU_NSA_ILi1024EEEEEENSA_ILi4096EEEEEENS5_IJNS5_IJSB_NSA_ILi512EEENSA_ILi32EEEEEElEEElEEEEEEEESJ_NS5_IJlSB_lEEENS4_8TiledMMAINS4_8MMA_AtomIJNS4_4SM904GMMA6SPARSE27GMMA_64x128x32_F32F16F16_SSILNS1D_5MajorE0ELS1G_0ELNS1D_7ScaleInE1ELS1H_1ELNS1D_9SparseSelE0EEEEEENSK_INS5_IJSB_SB_SB_EEENS5_IJNSA_ILi0EEES1M_S1M_EEEEENS5_IJNS4_10UnderscoreES1P_S1P_EEEEENS4_23SM90_TMA_LOAD_MULTICASTENS4_14ComposedLayoutINS4_7SwizzleILi2ELi4ELi3EEENS4_25smem_sparse_ptr_flag_bitsILi2ELi16EEENSK_INS5_IJNS5_IJSB_SQ_EEENS5_IJSC_S13_EEEEEENS5_IJNS5_IJS1M_SG_EEESN_EEEEEEEvNS4_8identityENS4_13SM90_TMA_LOADENS1T_INS1U_ILi3ELi4ELi3EEENS4_18smem_ptr_flag_bitsILi16EEENSK_INS5_IJSQ_SG_EEENS5_IJSG_SB_EEEEEEEvS25_EENS_8epilogue10collective6detail29Sm90TmaWarpSpecializedAdapterINS2G_15DefaultEpilogueIfNS5_IJSB_llEEES2K_NS2F_6thread17LinearCombinationIfLi1EffLNS2L_9ScaleType4KindE0ELNS_15FloatRoundStyleE2EfEENS1_15EpilogueDefaultEEEEEvvEEEEvNT_6ParamsE,@"STO_CUDA_ENTRY STV_DEFAULT"
_ZN7cutlass13device_kernelINS_4gemm6kernel13GemmUniversalIN4cute5tupleIJiiiiEEENS1_10collective13CollectiveMmaINS1_40MainloopSm90TmaGmmaWarpSpecializedSparseILi11ENS5_IJNS4_1CILi1EEENSA_ILi2EEESB_EEENS1_32KernelTmaWarpSpecializedPingpongEEENS5_IJNSA_ILi64EEENSA_ILi128EEESG_EEENS_6half_tENS5_IJNS4_6LayoutINS5_IJiNS5_IJSC_iEEEiEEENS5_IJlNS5_IJSB_SC_EEElEEEEENSK_INS5_IJNS5_IJNS5_IJNSA_ILi8EEESC_NSA_ILi4EEEEEEiEEENS5_IJNS5_IJNSA_ILi16EEESC_SC_EEEiEEEiEEENS5_IJNS5_IJNS5_IJSG_SU_NSA_ILi1024EEEEEENSA_ILi4096EEEEEENS5_IJNS5_IJSB_NSA_ILi512EEENSA_ILi32EEEEEElEEElEEEEEEEESJ_NS5_IJlSB_lEEENS4_8TiledMMAINS4_8MMA_AtomIJNS4_4SM904GMMA6SPARSE27GMMA_64x128x32_F32F16F16_SSILNS1D_5MajorE0ELS1G_0ELNS1D_7ScaleInE1ELS1H_1ELNS1D_9SparseSelE0EEEEEENSK_INS5_IJSB_SB_SB_EEENS5_IJNSA_ILi0EEES1M_S1M_EEEEENS5_IJNS4_10UnderscoreES1P_S1P_EEEEENS4_23SM90_TMA_LOAD_MULTICASTENS4_14ComposedLayoutINS4_7SwizzleILi2ELi4ELi3EEENS4_25smem_sparse_ptr_flag_bitsILi2ELi16EEENSK_INS5_IJNS5_IJSB_SQ_EEENS5_IJSC_S13_EEEEEENS5_IJNS5_IJS1M_SG_EEESN_EEEEEEEvNS4_8identityENS4_13SM90_TMA_LOADENS1T_INS1U_ILi3ELi4ELi3EEENS4_18smem_ptr_flag_bitsILi16EEENSK_INS5_IJSQ_SG_EEENS5_IJSG_SB_EEEEEEEvS25_EENS_8epilogue10collective6detail29Sm90TmaWarpSpecializedAdapterINS2G_15DefaultEpilogueIfNS5_IJSB_llEEES2K_NS2F_6thread17LinearCombinationIfLi1EffLNS2L_9ScaleType4KindE0ELNS_15FloatRoundStyleE2EfEENS1_15EpilogueDefaultEEEEEvvEEEEvNT_6ParamsE:
[----:B------:R-:W-:Y:S01]  /*0000*/  LDC R1, c[0x0][0x28] ;  /* 0x00000a00ff017b82 */ /* 0x000fe20000000800 */
[----:B------:R-:W0:Y:S01]  /*0010*/  S2R R10, SR_TID.X ;  /* 0x00000000000a7919 */ /* 0x000e220000002100 */
[----:B------:R-:W-:Y:S01]  /*0020*/  ELECT P0, URZ, PT ;  /* 0x00000000003f782f */ /* 0x000fe20003800000 */
[----:B------:R-:W-:Y:S01]  /*0030*/  BSSY B0, `(.L_x_0) ;  /* 0x0000012000007945 */ /* 0x000fe20003800000 */
[--C-:B0-----:R-:W-:Y:S02]  /*0040*/  SHF.R.U32.HI R0, RZ, 0x5, R10.reuse ;  /* 0x00000005ff007819 */ /* 0x101fe4000001160a */
[----:B------:R-:W-:-:S03]  /*0050*/  SHF.R.U32.HI R4, RZ, 0x7, R10 ;  /* 0x00000007ff047819 */ /* 0x000fc6000001160a */
[----:B------:R-:W0:Y:S04]  /*0060*/  SHFL.IDX PT, R2, R0, RZ, 0x1f ;  /* 0x00001fff00027589 */ /* 0x000e2800000e0000 */
[----:B------:R1:W2:Y:S01]  /*0070*/  SHFL.IDX PT, R5, R4, RZ, 0x1f ;  /* 0x00001fff04057589 */ /* 0x0002a200000e0000 */
[----:B0-----:R-:W-:-:S13]  /*0080*/  ISETP.NE.OR P0, PT, R2, RZ, !P0 ;  /* 0x000000ff0200720c */ /* 0x001fda0004705670 */
[----:B-12---:R-:W-:Y:S05]  /*0090*/  @P0 BRA `(.L_x_1) ;  /* 0x00000000002c0947 */ /* 0x006fea0003800000 */
[----:B------:R-:W-:Y:S02]  /*00a0*/  ULDC.64 UR4, c[0x0][0x198] ;  /* 0x0000660000047ab9 */ /* 0x000fe40000000a00 */
[----:B------:R-:W-:Y:S02]  /*00b0*/  UIADD3 UR6, UP0, UR4, 0xf0, URZ ;  /* 0x000000f004067890 */ /* 0x000fe4000ff1e03f */
[----:B------:R-:W-:Y:S02]  /*00c0*/  UIADD3 UR8, UP1, UR4, 0x1f0, URZ ;  /* 0x000001f004087890 */ /* 0x000fe4000ff3e03f */
[----:B------:R-:W-:Y:S02]  /*00d0*/  UIADD3 UR4, UP2, UR4, 0x2f0, URZ ;  /* 0x000002f004047890 */ /* 0x000fe4000ff5e03f */
[----:B------:R-:W-:Y:S02]  /*00e0*/  UIADD3.X UR7, URZ, UR5, URZ, UP0, !UPT ;  /* 0x000000053f077290 */ /* 0x000fe400087fe43f */
[----:B------:R-:W-:-:S02]  /*00f0*/  UIADD3.X UR9, URZ, UR5, URZ, UP1, !UPT ;  /* 0x000000053f097290 */ /* 0x000fc40008ffe43f */
[----:B------:R-:W-:-:S05]  /*0100*/  UIADD3.X UR5, URZ, UR5, URZ, UP2, !UPT ;  /* 0x000000053f057290 */ /* 0x000fca00097fe43f */
[----:B------:R0:W-:Y:S02]  /*0110*/  UTMACCTL.PF [UR6] ;  /* 0x00000000060079b9 */ /* 0x0001e40008040000 */
[----:B------:R0:W-:Y:S02]  /*0120*/  UTMACCTL.PF [UR8] ;  /* 0x00000000080079b9 */ /* 0x0001e40008040000 */
[----:B------:R0:W-:Y:S02]  /*0130*/  UTMACCTL.PF [UR4] ;  /* 0x00000000040079b9 */ /* 0x0001e40008040000 */
[----:B0-----:R-:W-:Y:S01]  /*0140*/  NOP ;  /* 0x0000000000007918 */ /* 0x001fe20000000000 */
.L_x_1:
[----:B------:R-:W-:Y:S05]  /*0150*/  BSYNC B0 ;  /* 0x0000000000007941 */ /* 0x000fea0003800000 */
.L_x_0:
[----:B------:R-:W0:Y:S01]  /*0160*/  SHFL.IDX PT, R6, R0, RZ, 0x1f ;  /* 0x00001fff00067589 */ /* 0x000e2200000e0000 */
[----:B------:R-:W-:Y:S02]  /*0170*/  SHF.R.S32.HI R3, RZ, 0x1f, R10 ;  /* 0x0000001fff037819 */ /* 0x000fe4000001140a */
[----:B0-----:R-:W-:-:S13]  /*0180*/  ISETP.NE.AND P0, PT, R6, RZ, PT ;  /* 0x000000ff0600720c */ /* 0x001fda0003f05270 */
[----:B------:R-:W-:Y:S05]  /*0190*/  @P0 BRA `(.L_x_2) ;  /* 0x00000000009c0947 */ /* 0x000fea0003800000 */
[----:B------:R-:W-:Y:S01]  /*01a0*/  ELECT P0, URZ, PT ;  /* 0x00000000003f782f */ /* 0x000fe20003800000 */
[----:B------:R-:W-:-:S12]  /*01b0*/  BSSY B0, `(.L_x_2) ;  /* 0x0000025000007945 */ /* 0x000fd80003800000 */
[----:B------:R-:W-:Y:S05]  /*01c0*/  @!P0 BRA `(.L_x_3) ;  /* 0x00000000008c8947 */ /* 0x000fea0003800000 */
[----:B------:R-:W0:Y:S01]  /*01d0*/  S2UR UR8, SR_CgaCtaId ;  /* 0x00000000000879c3 */ /* 0x000e220000008800 */
[----:B------:R-:W-:Y:S01]  /*01e0*/  UMOV UR4, 0x400 ;  /* 0x0000040000047882 */ /* 0x000fe20000000000 */
[----:B------:R-:W-:Y:S01]  /*01f0*/  UMOV UR5, 0x1 ;  /* 0x0000000100057882 */ /* 0x000fe20000000000 */
[----:B------:R-:W-:Y:S02]  /*0200*/  UMOV UR6, 0x2 ;  /* 0x0000000200067882 */ /* 0x000fe40000000000 */
[----:B------:R-:W-:-:S04]  /*0210*/  UIADD3 UR6, -UR6, 0x100000, URZ ;  /* 0x0010000006067890 */ /* 0x000fc8000fffe13f */
[----:B------:R-:W-:Y:S02]  /*0220*/  USHF.L.U32 UR7, UR6, 0xb, URZ ;  /* 0x0000000b06077899 */ /* 0x000fe4000800063f */
[----:B------:R-:W-:Y:S02]  /*0230*/  USHF.L.U32 UR6, UR6, 0x1, URZ ;  /* 0x0000000106067899 */ /* 0x000fe4000800063f */
[----:B0-----:R-:W-:Y:S02]  /*0240*/  ULEA UR8, UR8, UR4, 0x18 ;  /* 0x0000000408087291 */ /* 0x001fe4000f8ec03f */
[----:B------:R-:W-:-:S04]  /*0250*/  UIADD3 UR4, -UR5, 0x100000, URZ ;  /* 0x0010000005047890 */ /* 0x000fc8000fffe13f */
[----:B------:R-:W-:Y:S02]  /*0260*/  USHF.L.U32 UR5, UR4, 0xb, URZ ;  /* 0x0000000b04057899 */ /* 0x000fe4000800063f */
[----:B------:R-:W-:Y:S01]  /*0270*/  USHF.L.U32 UR4, UR4, 0x1, URZ ;  /* 0x0000000104047899 */ /* 0x000fe2000800063f */
[----:B------:R-:W0:Y:S11]  /*0280*/  FENCE.VIEW.ASYNC.S ;  /* 0x00000000000073c6 */ /* 0x000e360000000000 */
[----:B0-----:R0:W1:Y:S01]  /*0290*/  SYNCS.EXCH.64 URZ, [UR8], UR4 ;  /* 0x00000004083f75b2 */ /* 0x0010620008000100 */
[----:B------:R0:W2:Y:S01]  /*02a0*/  SYNCS.EXCH.64 URZ, [UR8+0x58], UR6 ;  /* 0x00005806083f75b2 */ /* 0x0000a20008000100 */
[----:B------:R0:W3:Y:S01]  /*02b0*/  SYNCS.EXCH.64 URZ, [UR8+0x8], UR4 ;  /* 0x00000804083f75b2 */ /* 0x0000e20008000100 */
[----:B------:R0:W4:Y:S01]  /*02c0*/  SYNCS.EXCH.64 URZ, [UR8+0x60], UR6 ;  /* 0x00006006083f75b2 */ /* 0x0001220008000100 */
[----:B------:R0:W0:Y:S01]  /*02d0*/  SYNCS.EXCH.64 URZ, [UR8+0x10], UR4 ;  /* 0x00001004083f75b2 */ /* 0x0000220008000100 */
        /* <DEDUP_REMOVED lines=17> */
[----:B------:R-:W-:Y:S01]  /*03f0*/  NOP ;  /* 0x0000000000007918 */ /* 0x000fe20000000000 */
.L_x_3:
[----:B0-----:R-:W-:Y:S05]  /*0400*/  BSYNC B0 ;  /* 0x0000000000007941 */ /* 0x001fea0003800000 */
.L_x_2:
[----:B------:R-:W0:Y:S01]  /*0410*/  SHFL.IDX PT, R12, R0, RZ, 0x1f ;  /* 0x00001fff000c7589 */ /* 0x000e2200000e0000 */
[----:B------:R-:W-:Y:S01]  /*0420*/  LEA.HI R3, R3, R10, RZ, 0x7 ;  /* 0x0000000a03037211 */ /* 0x000fe200078f38ff */
[----:B------:R-:W5:Y:S01]  /*0430*/  S2UR UR13, SR_CTAID.X ;  /* 0x00000000000d79c3 */ /* 0x000f620000002500 */
[----:B------:R-:W-:Y:S01]  /*0440*/  ELECT P0, URZ, PT ;  /* 0x00000000003f782f */ /* 0x000fe20003800000 */
[----:B------:R-:W1:Y:S01]  /*0450*/  SHFL.IDX PT, R9, R0, RZ, 0x1f ;  /* 0x00001fff00097589 */ /* 0x000e6200000e0000 */
[----:B------:R-:W-:Y:S02]  /*0460*/  LOP3.LUT R3, R3, 0xffffff80, RZ, 0xc0, !PT ;  /* 0xffffff8003037812 */ /* 0x000fe400078ec0ff */
[----:B------:R-:W-:Y:S01]  /*0470*/  ELECT P1, URZ, PT ;  /* 0x00000000003f782f */ /* 0x000fe20003820000 */
[----:B------:R-:W-:Y:S01]  /*0480*/  NOP ;  /* 0x0000000000007918 */ /* 0x000fe20000000000 */
[----:B------:R-:W2:Y:S01]  /*0490*/  S2R R16, SR_CTAID.Y ;  /* 0x0000000000107919 */ /* 0x000ea20000002600 */
[----:B------:R-:W-:Y:S01]  /*04a0*/  ULDC UR4, c[0x0][0x150] ;  /* 0x0000540000047ab9 */ /* 0x000fe20000000800 */
[----:B------:R-:W-:Y:S01]  /*04b0*/  IMAD.IADD R11, R10, 0x1, -R3 ;  /* 0x000000010a0b7824 */ /* 0x000fe200078e0a03 */
[----:B------:R-:W3:Y:S01]  /*04c0*/  LDC R25, c[0x0][0x148] ;  /* 0x00005200ff197b82 */ /* 0x000ee20000000800 */
[----:B------:R2:W4:Y:S01]  /*04d0*/  SHFL.IDX PT, R13, R4, RZ, 0x1f ;  /* 0x00001fff040d7589 */ /* 0x00052200000e0000 */
[----:B------:R-:W-:Y:S01]  /*04e0*/  UMOV UR11, 0x80 ;  /* 0x00000080000b7882 */ /* 0x000fe20000000000 */
[----:B------:R-:W-:Y:S01]  /*04f0*/  NOP ;  /* 0x0000000000007918 */ /* 0x000fe20000000000 */
[----:B------:R-:W-:Y:S01]  /*0500*/  SHF.R.S32.HI R24, RZ, 0x1f, R11 ;  /* 0x0000001fff187819 */ /* 0x000fe2000001140b */
[C---:B------:R-:W-:Y:S01]  /*0510*/  VIADD R40, R5.reuse, 0xffffffff ;  /* 0xffffffff05287836 */ /* 0x040fe20000000000 */
[----:B------:R-:W-:-:S02]  /*0520*/  ISETP.NE.AND P2, PT, R5, RZ, PT ;  /* 0x000000ff0500720c */ /* 0x000fc40003f45270 */
[----:B------:R-:W-:Y:S02]  /*0530*/  LEA.HI R3, R24, R11, RZ, 0x3 ;  /* 0x0000000b18037211 */ /* 0x000fe400078f18ff */
[----:B------:R-:W-:Y:S02]  /*0540*/  ISETP.GE.U32.AND P5, PT, R40, 0x2, PT ;  /* 0x000000022800780c */ /* 0x000fe40003fa6070 */
[--C-:B------:R-:W-:Y:S02]  /*0550*/  SHF.R.S32.HI R7, RZ, 0x3, R3.reuse ;  /* 0x00000003ff077819 */ /* 0x100fe40000011403 */
[----:B0-----:R-:W-:Y:S02]  /*0560*/  ISETP.NE.OR P0, PT, R12, RZ, !P0 ;  /* 0x000000ff0c00720c */ /* 0x001fe40004705670 */
[----:B------:R-:W-:Y:S01]  /*0570*/  SHF.R.S32.HI R8, RZ, 0x1f, R3 ;  /* 0x0000001fff087819 */ /* 0x000fe20000011403 */
[----:B------:R-:W0:Y:S01]  /*0580*/  LDC R12, c[0x0][0x140] ;  /* 0x00005000ff0c7b82 */ /* 0x000e220000000800 */
[----:B-1----:R-:W-:-:S02]  /*0590*/  ISETP.NE.OR P1, PT, R9, RZ, !P1 ;  /* 0x000000ff0900720c */ /* 0x002fc40004f25670 */
[----:B------:R-:W-:Y:S02]  /*05a0*/  LEA.HI R8, R8, R7, RZ, 0x2 ;  /* 0x0000000708087211 */ /* 0x000fe400078f10ff */
[----:B-----5:R-:W-:Y:S02]  /*05b0*/  I2FP.F32.U32 R0, UR13 ;  /* 0x0000000d00007c45 */ /* 0x020fe40008201000 */
[----:B------:R-:W-:Y:S01]  /*05c0*/  LOP3.LUT R8, R8, 0xfffffffc, RZ, 0xc0, !PT ;  /* 0xfffffffc08087812 */ /* 0x000fe200078ec0ff */
[----:B------:R-:W1:Y:S01]  /*05d0*/  LDC R9, c[0x0][0x144] ;  /* 0x00005100ff097b82 */ /* 0x000e620000000800 */
[----:B------:R-:W-:Y:S01]  /*05e0*/  SHF.R.S32.HI R3, RZ, 0x1f, R2 ;  /* 0x0000001fff037819 */ /* 0x000fe20000011402 */
[----:B------:R-:W-:Y:S01]  /*05f0*/  VOTEU.ALL UP0, P0 ;  /* 0x00000000003f7886 */ /* 0x000fe20000000000 */
[----:B------:R-:W-:Y:S01]  /*0600*/  FMUL R0, R0, UR4 ;  /* 0x0000000400007c20 */ /* 0x000fe20008400000 */
[----:B--2---:R-:W-:Y:S01]  /*0610*/  I2FP.F32.U32 R4, R16 ;  /* 0x0000001000047245 */ /* 0x004fe20000201000 */
[----:B------:R-:W-:Y:S01]  /*0620*/  ULDC UR4, c[0x0][0x154] ;  /* 0x0000550000047ab9 */ /* 0x000fe20000000800 */
[----:B------:R-:W-:Y:S01]  /*0630*/  VOTEU.ALL UP1, P1 ;  /* 0x00000000003f7886 */ /* 0x000fe20000820000 */
[----:B------:R-:W-:Y:S01]  /*0640*/  IMAD.IADD R8, R7, 0x1, -R8 ;  /* 0x0000000107087824 */ /* 0x000fe200078e0a08 */
[----:B------:R-:W2:Y:S01]  /*0650*/  @!UP0 S2UR UR7, SR_CgaCtaId ;  /* 0x00000000000789c3 */ /* 0x000ea20000008800 */
[----:B------:R-:W-:Y:S01]  /*0660*/  SHF.R.S32.HI R7, RZ, 0x1f, R6 ;  /* 0x0000001fff077819 */ /* 0x000fe20000011406 */
[----:B------:R-:W-:Y:S01]  /*0670*/  FMUL R4, R4, UR4 ;  /* 0x0000000404047c20 */ /* 0x000fe20008400000 */
[----:B------:R-:W-:Y:S01]  /*0680*/  LEA.HI R3, R3, R2, RZ, 0x2 ;  /* 0x0000000203037211 */ /* 0x000fe200078f10ff */
[----:B------:R-:W5:Y:S01]  /*0690*/  F2I.U32.TRUNC.NTZ R0, R0 ;  /* 0x0000000000007305 */ /* 0x000f62000020f000 */
[----:B------:R-:W-:Y:S01]  /*06a0*/  LEA.HI R7, R7, R6, RZ, 0x2 ;  /* 0x0000000607077211 */ /* 0x000fe200078f10ff */
[----:B------:R-:W-:Y:S01]  /*06b0*/  UMOV UR4, 0x20 ;  /* 0x0000002000047882 */ /* 0x000fe20000000000 */
[----:B------:R-:W-:Y:S01]  /*06c0*/  LOP3.LUT R3, R3, 0xfffffffc, RZ, 0xc0, !PT ;  /* 0xfffffffc03037812 */ /* 0x000fe200078ec0ff */
[----:B------:R-:W4:Y:S01]  /*06d0*/  @!UP1 S2UR UR10, SR_CgaCtaId ;  /* 0x00000000000a99c3 */ /* 0x000f220000008800 */
[----:B------:R-:W-:Y:S01]  /*06e0*/  LOP3.LUT R7, R7, 0x3ffffffc, RZ, 0xc0, !PT ;  /* 0x3ffffffc07077812 */ /* 0x000fe200078ec0ff */
[----:B------:R-:W-:Y:S01]  /*06f0*/  @!UP0 UMOV UR6, 0x400 ;  /* 0x0000040000068882 */ /* 0x000fe20000000000 */
[----:B------:R-:W-:-:S04]  /*0700*/  @!UP0 UIADD3 UR4, -UR4, 0x100000, URZ ;  /* 0x0010000004048890 */ /* 0x000fc8000fffe13f */
[----:B------:R-:W-:Y:S02]  /*0710*/  @!UP0 USHF.L.U32 UR5, UR4, 0xb, URZ ;  /* 0x0000000b04058899 */ /* 0x000fe4000800063f */
[----:B------:R-:W-:Y:S01]  /*0720*/  @!UP0 USHF.L.U32 UR4, UR4, 0x1, URZ ;  /* 0x0000000104048899 */ /* 0x000fe2000800063f */
[----:B------:R-:W3:Y:S01]  /*0730*/  F2I.U32.TRUNC.NTZ R4, R4 ;  /* 0x0000000400047305 */ /* 0x000ee2000020f000 */
[----:B------:R-:W-:Y:S01]  /*0740*/  IMAD.IADD R22, R2, 0x1, -R3 ;  /* 0x0000000102167824 */ /* 0x000fe200078e0a03 */
[----:B------:R-:W-:Y:S01]  /*0750*/  @!UP1 UMOV UR9, 0x400 ;  /* 0x0000040000099882 */ /* 0x000fe20000000000 */
[----:B------:R-:W-:Y:S01]  /*0760*/  IMAD.IADD R7, R6, 0x1, -R7 ;  /* 0x0000000106077824 */ /* 0x000fe200078e0a07 */
[----:B0-----:R-:W-:Y:S01]  /*0770*/  ISETP.EQ.U32.AND P3, PT, R12, 0x1, PT ;  /* 0x000000010c00780c */ /* 0x001fe20003f62070 */
[----:B------:R-:W-:Y:S01]  /*0780*/  VOTEU.ALL UP2, P1 ;  /* 0x00000000003f7886 */ /* 0x000fe20000840000 */
[----:B------:R-:W-:Y:S01]  /*0790*/  VOTEU.ALL UP3, P1 ;  /* 0x00000000003f7886 */ /* 0x000fe20000860000 */
[----:B------:R-:W-:Y:S01]  /*07a0*/  IMAD R7, R7, 0x4, R8 ;  /* 0x0000000407077824 */ /* 0x000fe200078e0208 */
[----:B------:R-:W-:Y:S01]  /*07b0*/  VOTEU.ALL UP4, P1 ;  /* 0x00000000003f7886 */ /* 0x000fe20000880000 */
[----:B------:R-:W-:Y:S01]  /*07c0*/  VOTEU.ALL UP5, P1 ;  /* 0x00000000003f7886 */ /* 0x000fe200008a0000 */
[----:B------:R-:W-:Y:S01]  /*07d0*/  ISETP.NE.AND P1, PT, R22, 0x3, PT ;  /* 0x000000031600780c */ /* 0x000fe20003f25270 */
[----:B------:R-:W-:Y:S01]  /*07e0*/  IMAD.SHL.U32 R12, R7, 0x4, RZ ;  /* 0x00000004070c7824 */ /* 0x000fe200078e00ff */
[----:B--2---:R-:W-:Y:S01]  /*07f0*/  @!UP0 ULEA UR8, UR7, UR6, 0x18 ;  /* 0x0000000607088291 */ /* 0x004fe2000f8ec03f */
[----:B-----5:R-:W-:Y:S01]  /*0800*/  IMAD.MOV R0, RZ, RZ, -R0 ;  /* 0x000000ffff007224 */ /* 0x020fe200078e0a00 */
[----:B------:R-:W-:-:S04]  /*0810*/  @!UP1 UIADD3 UR6, -UR11, 0x100000, URZ ;  /* 0x001000000b069890 */ /* 0x000fc8000fffe13f */
[----:B------:R-:W-:Y:S02]  /*0820*/  @!UP1 USHF.L.U32 UR7, UR6, 0xb, URZ ;  /* 0x0000000b06079899 */ /* 0x000fe4000800063f */
[----:B------:R-:W-:Y:S01]  /*0830*/  @!UP1 USHF.L.U32 UR6, UR6, 0x1, URZ ;  /* 0x0000000106069899 */ /* 0x000fe2000800063f */
[----:B---3--:R-:W-:Y:S01]  /*0840*/  IMAD.MOV R26, RZ, RZ, -R4 ;  /* 0x000000ffff1a7224 */ /* 0x008fe200078e0a04 */
[----:B------:R-:W-:Y:S01]  /*0850*/  VOTEU.ALL UP0, P0 ;  /* 0x00000000003f7886 */ /* 0x000fe20000000000 */
[----:B------:R-:W-:Y:S01]  /*0860*/  LOP3.LUT R12, R7, 0xc, R12, 0x78, !PT ;  /* 0x0000000c070c7812 */ /* 0x000fe200078e780c */
[----:B-1----:R-:W-:Y:S01]  /*0870*/  IMAD R23, R9, R0, UR13 ;  /* 0x0000000d09177e24 */ /* 0x002fe2000f8e0200 */
[----:B------:R-:W-:Y:S01]  /*0880*/  ISETP.EQ.OR P1, PT, R22, RZ, !P1 ;  /* 0x000000ff1600720c */ /* 0x000fe20004f22670 */
[----:B----4-:R-:W-:Y:S01]  /*0890*/  @!UP1 ULEA UR9, UR10, UR9, 0x18 ;  /* 0x000000090a099291 */ /* 0x010fe2000f8ec03f */
[----:B------:R-:W-:Y:S01]  /*08a0*/  IMAD R3, R25, R26, R16 ;  /* 0x0000001a19037224 */ /* 0x000fe200078e0210 */
[----:B------:R-:W-:Y:S01]  /*08b0*/  VOTEU.ALL UP1, P0 ;  /* 0x00000000003f7886 */ /* 0x000fe20000020000 */
[----:B------:R-:W-:Y:S01]  /*08c0*/  LOP3.LUT P0, RZ, R11, 0x7, RZ, 0xc0, !PT ;  /* 0x000000070bff7812 */ /* 0x000fe2000780c0ff */
[----:B------:R-:W0:Y:S02]  /*08d0*/  FENCE.VIEW.ASYNC.S ;  /* 0x00000000000073c6 */ /* 0x000e240000000000 */
[----:B0-----:R0:W1:Y:S01]  /*08e0*/  @!UP0 SYNCS.EXCH.64 URZ, [UR8+0xe0], UR4 ;  /* 0x0000e004083f85b2 */ /* 0x0010620008000100 */
[----:B------:R-:W-:-:S02]  /*08f0*/  ISETP.EQ.AND P1, PT, R5, RZ, P1 ;  /* 0x000000ff0500720c */ /* 0x000fc40000f22270 */
[----:B------:R-:W-:Y:S02]  /*0900*/  ISETP.NE.AND P4, PT, R3, R12, PT ;  /* 0x0000000c0300720c */ /* 0x000fe40003f85270 */
[----:B------:R-:W-:Y:S02]  /*0910*/  ISETP.LT.U32.AND P0, PT, R12, 0x2, !P0 ;  /* 0x000000020c00780c */ /* 0x000fe40004701070 */
[----:B------:R-:W-:Y:S02]  /*0920*/  ISETP.EQ.OR P4, PT, R23, RZ, !P4 ;  /* 0x000000ff1700720c */ /* 0x000fe40006782670 */
[----:B------:R-:W-:Y:S02]  /*0930*/  SEL R7, RZ, 0x1, !P1 ;  /* 0x00000001ff077807 */ /* 0x000fe40004800000 */
[----:B------:R-:W-:Y:S02]  /*0940*/  R2UR UR12, R13 ;  /* 0x000000000d0c72ca */ /* 0x000fe400000e0000 */
[----:B------:R-:W-:-:S02]  /*0950*/  PLOP3.LUT P0, PT, P0, P4, PT, 0x80, 0x0 ;  /* 0x000000000000781c */ /* 0x000fc40000709070 */
[----:B------:R-:W-:Y:S01]  /*0960*/  SEL R7, R7, 0x2, P5 ;  /* 0x0000000207077807 */ /* 0x000fe20002800000 */
[----:B------:R0:W2:Y:S01]  /*0970*/  @!UP1 SYNCS.EXCH.64 URZ, [UR8+0xe8], UR4 ;  /* 0x0000e804083f95b2 */ /* 0x0000a20008000100 */
[----:B------:R-:W-:Y:S01]  /*0980*/  NOP ;  /* 0x0000000000007918 */ /* 0x000fe20000000000 */
[----:B------:R0:W3:Y:S01]  /*0990*/  @!UP2 SYNCS.EXCH.64 URZ, [UR9+0xc0], UR6 ;  /* 0x0000c006093fa5b2 */ /* 0x0000e20008000100 */
[----:B------:R0:W4:Y:S01]  /*09a0*/  @!UP3 SYNCS.EXCH.64 URZ, [UR9+0xc8], UR6 ;  /* 0x0000c806093fb5b2 */ /* 0x0001220008000100 */
[----:B------:R0:W0:Y:S01]  /*09b0*/  @!UP4 SYNCS.EXCH.64 URZ, [UR9+0xd0], UR6 ;  /* 0x0000d006093fc5b2 */ /* 0x0000220008000100 */
[----:B------:R0:W0:Y:S01]  /*09c0*/  @!UP5 SYNCS.EXCH.64 URZ, [UR9+0xd8], UR6 ;  /* 0x0000d806093fd5b2 */ /* 0x0000220008000100 */
[----:B------:R-:W-:Y:S01]  /*09d0*/  NOP ;  /* 0x0000000000007918 */ /* 0x000fe20000000000 */
[----:B------:R-:W-:Y:S05]  /*09e0*/  @!P3 BRA `(.L_x_4) ;  /* 0x000000000008b947 */ /* 0x000fea0003800000 */
[----:B01234-:R-:W-:Y:S01]  /*09f0*/  UCGABAR_ARV ;  /* 0x00000000000079c7 */ /* 0x01ffe20008000000 */
[----:B------:R-:W-:Y:S05]  /*0a00*/  BRA `(.L_x_5) ;  /* 0x0000000000047947 */ /* 0x000fea0003800000 */
.L_x_4:
[----:B01234-:R-:W-:Y:S01]  /*0a10*/  NOP ;  /* 0x0000000000007918 */ /* 0x01ffe20000000000 */
.L_x_5:
[----:B------:R-:W-:Y:S01]  /*0a20*/  ULDC.64 UR4, c[0x0][0x698] ;  /* 0x0001a60000047ab9 */ /* 0x000fe20000000a00 */
[----:B------:R-:W-:Y:S01]  /*0a30*/  ULDC.64 UR16, c[0x0][0x208] ;  /* 0x0000820000107ab9 */ /* 0x000fe20000000a00 */
[----:B------:R-:W-:-:S04]  /*0a40*/  ISETP.NE.U32.AND P1, PT, RZ, UR4, PT ;  /* 0x00000004ff007c0c */ /* 0x000fc8000bf25070 */
[----:B------:R-:W-:-:S13]  /*0a50*/  ISETP.NE.AND.EX P1, PT, RZ, UR5, PT, P1 ;  /* 0x00000005ff007c0c */ /* 0x000fda000bf25310 */
[----:B------:R-:W-:Y:S05]  /*0a60*/  @!P1 BRA `(.L_x_6) ;  /* 0x00000000001c9947 */ /* 0x000fea0003800000 */
[----:B------:R-:W0:Y:S02]  /*0a70*/  LDC.64 R2, c[0x0][0x698] ;  /* 0x0001a600ff027b82 */ /* 0x000e240000000a00 */
[----:B0-----:R-:W2:Y:S02]  /*0a80*/  LDG.E.64 R2, desc[UR16][R2.64] ;  /* 0x0000001002027981 */ /* 0x001ea4000c1e1b00 */
[----:B--2---:R-:W-:-:S04]  /*0a90*/  ISETP.NE.U32.AND P1, PT, R2, RZ, PT ;  /* 0x000000ff0200720c */ /* 0x004fc80003f25070 */
[----:B------:R-:W-:-:S13]  /*0aa0*/  ISETP.NE.AND.EX P1, PT, R3, RZ, PT, P1 ;  /* 0x000000ff0300720c */ /* 0x000fda0003f25310 */
[----:B------:R-:W-:Y:S05]  /*0ab0*/  @!P1 BRA `(.L_x_6) ;  /* 0x0000000000089947 */ /* 0x000fea0003800000 */
[----:B------:R0:W5:Y:S01]  /*0ac0*/  LD.E R13, desc[UR16][R2.64] ;  /* 0x00000010020d7980 */ /* 0x000162000c101900 */
[----:B------:R-:W-:Y:S05]  /*0ad0*/  BRA `(.L_x_7) ;  /* 0x0000000000207947 */ /* 0x000fea0003800000 */
.L_x_6:
[----:B------:R-:W-:Y:S02]  /*0ae0*/  ULDC.64 UR4, c[0x0][0x688] ;  /* 0x0001a20000047ab9 */ /* 0x000fe40000000a00 */
[----:B------:R-:W-:-:S04]  /*0af0*/  ISETP.NE.U32.AND P1, PT, RZ, UR4, PT ;  /* 0x00000004ff007c0c */ /* 0x000fc8000bf25070 */
[----:B------:R-:W-:-:S13]  /*0b00*/  ISETP.NE.AND.EX P1, PT, RZ, UR5, PT, P1 ;  /* 0x00000005ff007c0c */ /* 0x000fda000bf25310 */
[----:B------:R-:W-:Y:S05]  /*0b10*/  @!P1 BRA `(.L_x_8) ;  /* 0x00000000000c9947 */ /* 0x000fea0003800000 */
[----:B------:R-:W0:Y:S02]  /*0b20*/  LDC.64 R2, c[0x0][0x688] ;  /* 0x0001a200ff027b82 */ /* 0x000e240000000a00 */
[----:B0-----:R1:W5:Y:S01]  /*0b30*/  LDG.E R13, desc[UR16][R2.64] ;  /* 0x00000010020d7981 */ /* 0x001362000c1e1900 */
[----:B------:R-:W-:Y:S05]  /*0b40*/  BRA `(.L_x_7) ;  /* 0x0000000000047947 */ /* 0x000fea0003800000 */
.L_x_8:
[----:B------:R-:W2:Y:S02]  /*0b50*/  LDC R13, c[0x0][0x680] ;  /* 0x0001a000ff0d7b82 */ /* 0x000ea40000000800 */
.L_x_7:
[----:B------:R-:W-:Y:S02]  /*0b60*/  ULDC.64 UR4, c[0x0][0x6a0] ;  /* 0x0001a80000047ab9 */ /* 0x000fe40000000a00 */
[----:B------:R-:W-:-:S04]  /*0b70*/  ISETP.NE.U32.AND P1, PT, RZ, UR4, PT ;  /* 0x00000004ff007c0c */ /* 0x000fc8000bf25070 */
[----:B------:R-:W-:-:S13]  /*0b80*/  ISETP.NE.AND.EX P1, PT, RZ, UR5, PT, P1 ;  /* 0x00000005ff007c0c */ /* 0x000fda000bf25310 */
[----:B------:R-:W-:Y:S05]  /*0b90*/  @!P1 BRA `(.L_x_9) ;  /* 0x00000000001c9947 */ /* 0x000fea0003800000 */
[----:B01----:R-:W0:Y:S02]  /*0ba0*/  LDC.64 R2, c[0x0][0x6a0] ;  /* 0x0001a800ff027b82 */ /* 0x003e240000000a00 */
[----:B0-----:R-:W3:Y:S02]  /*0bb0*/  LDG.E.64 R2, desc[UR16][R2.64] ;  /* 0x0000001002027981 */ /* 0x001ee4000c1e1b00 */
[----:B---3--:R-:W-:-:S04]  /*0bc0*/  ISETP.NE.U32.AND P1, PT, R2, RZ, PT ;  /* 0x000000ff0200720c */ /* 0x008fc80003f25070 */
[----:B------:R-:W-:-:S13]  /*0bd0*/  ISETP.NE.AND.EX P1, PT, R3, RZ, PT, P1 ;  /* 0x000000ff0300720c */ /* 0x000fda0003f25310 */
[----:B------:R-:W-:Y:S05]  /*0be0*/  @!P1 BRA `(.L_x_9) ;  /* 0x0000000000089947 */ /* 0x000fea0003800000 */
[----:B------:R0:W5:Y:S01]  /*0bf0*/  LD.E R14, desc[UR16][R2.64] ;  /* 0x00000010020e7980 */ /* 0x000162000c101900 */
[----:B------:R-:W-:Y:S05]  /*0c00*/  BRA `(.L_x_10) ;  /* 0x0000000000207947 */ /* 0x000fea0003800000 */
.L_x_9:
[----:B------:R-:W-:Y:S02]  /*0c10*/  ULDC.64 UR4, c[0x0][0x690] ;  /* 0x0001a40000047ab9 */ /* 0x000fe40000000a00 */
[----:B------:R-:W-:-:S04]  /*0c20*/  ISETP.NE.U32.AND P1, PT, RZ, UR4, PT ;  /* 0x00000004ff007c0c */ /* 0x000fc8000bf25070 */
[----:B------:R-:W-:-:S13]  /*0c30*/  ISETP.NE.AND.EX P1, PT, RZ, UR5, PT, P1 ;  /* 0x00000005ff007c0c */ /* 0x000fda000bf25310 */
[----:B------:R-:W-:Y:S05]  /*0c40*/  @!P1 BRA `(.L_x_11) ;  /* 0x00000000000c9947 */ /* 0x000fea0003800000 */
[----:B------:R-:W3:Y:S02]  /*0c50*/  LDC.64 R14, c[0x0][0x690] ;  /* 0x0001a400ff0e7b82 */ /* 0x000ee40000000a00 */
[----:B---3--:R3:W5:Y:S01]  /*0c60*/  LDG.E R14, desc[UR16][R14.64] ;  /* 0x000000100e0e7981 */ /* 0x008762000c1e1900 */
[----:B------:R-:W-:Y:S05]  /*0c70*/  BRA `(.L_x_10) ;  /* 0x0000000000047947 */ /* 0x000fea0003800000 */
.L_x_11:
[----:B------:R-:W4:Y:S02]  /*0c80*/  LDC R14, c[0x0][0x684] ;  /* 0x0001a100ff0e7b82 */ /* 0x000f240000000800 */
.L_x_10:
[----:B------:R-:W1:Y:S01]  /*0c90*/  LDC R0, c[0x0][0x75c] ;  /* 0x0001d700ff007b82 */ /* 0x000e620000000800 */
[----:B------:R-:W-:Y:S01]  /*0ca0*/  ULDC UR8, c[0x0][0x604] ;  /* 0x0001810000087ab9 */ /* 0x000fe20000000800 */
[----:B------:R-:W-:Y:S01]  /*0cb0*/  ISETP.NE.AND P1, PT, R5, 0x2, PT ;  /* 0x000000020500780c */ /* 0x000fe20003f25270 */
[----:B------:R-:W-:Y:S01]  /*0cc0*/  UIADD3 UR8, UR8, 0x1f, URZ ;  /* 0x0000001f08087890 */ /* 0x000fe2000fffe03f */
[----:B------:R-:W-:Y:S01]  /*0cd0*/  IMAD.U32 R4, RZ, RZ, UR13 ;  /* 0x0000000dff047e24 */ /* 0x000fe2000f8e00ff */
[----:B------:R-:W-:Y:S01]  /*0ce0*/  UMOV UR5, URZ ;  /* 0x0000003f00057c82 */ /* 0x000fe20008000000 */
[----:B------:R-:W-:Y:S01]  /*0cf0*/  UMOV UR4, URZ ;  /* 0x0000003f00047c82 */ /* 0x000fe20008000000 */
[----:B------:R-:W-:Y:S01]  /*0d00*/  USHF.R.S32.HI UR9, URZ, 0x1f, UR8 ;  /* 0x0000001f3f097899 */ /* 0x000fe20008011408 */
[----:B------:R-:W-:-:S03]  /*0d10*/  ULDC.64 UR10, c[0x0][0x750] ;  /* 0x0001d400000a7ab9 */ /* 0x000fc60000000a00 */
[----:B------:R-:W-:Y:S01]  /*0d20*/  ULEA.HI UR9, UR9, UR8, URZ, 0x5 ;  /* 0x0000000809097291 */ /* 0x000fe2000f8f283f */
[----:B-1----:R-:W-:-:S13]  /*0d30*/  ISETP.NE.AND P4, PT, R0, 0x1, PT ;  /* 0x000000010000780c */ /* 0x002fda0003f85270 */
[----:B0-----:R-:W0:Y:S01]  /*0d40*/  @P4 LDC R3, c[0x0][0x10] ;  /* 0x00000400ff034b82 */ /* 0x001e220000000800 */
[----:B------:R-:W-:Y:S02]  /*0d50*/  @P4 IMAD.MOV.U32 R17, RZ, RZ, RZ ;  /* 0x000000ffff114224 */ /* 0x000fe400078e00ff */
[----:B------:R-:W-:-:S05]  /*0d60*/  @P4 IMAD.MOV.U32 R5, RZ, RZ, RZ ;  /* 0x000000ffff054224 */ /* 0x000fca00078e00ff */
[----:B------:R-:W1:Y:S01]  /*0d70*/  @!P4 LDC R9, c[0x0][0xc] ;  /* 0x00000300ff09cb82 */ /* 0x000e620000000800 */
[----:B------:R-:W-:Y:S01]  /*0d80*/  ULDC UR6, c[0x0][0xc] ;  /* 0x0000030000067ab9 */ /* 0x000fe20000000800 */
[----:B------:R-:W-:Y:S02]  /*0d90*/  ULDC UR7, c[0x0][0x10] ;  /* 0x0000040000077ab9 */ /* 0x000fe40000000800 */
[----:B------:R-:W-:-:S04]  /*0da0*/  UIMAD.WIDE.U32 UR6, UR6, UR7, URZ ;  /* 0x00000007060672a5 */ /* 0x000fc8000f8e003f */
[----:B------:R-:W3:Y:S01]  /*0db0*/  LDC R8, c[0x0][0x14] ;  /* 0x00000500ff087b82 */ /* 0x000ee20000000800 */
[----:B0-----:R-:W-:-:S04]  /*0dc0*/  @P4 IMAD.WIDE.U32 R2, R3, UR13, R16 ;  /* 0x0000000d03024c25 */ /* 0x001fc8000f8e0010 */
[----:B------:R-:W-:Y:S02]  /*0dd0*/  @P4 IMAD.IADD R3, R3, 0x1, R5 ;  /* 0x0000000103034824 */ /* 0x000fe400078e0205 */
[----:B------:R-:W-:Y:S02]  /*0de0*/  IMAD.MOV.U32 R5, RZ, RZ, RZ ;  /* 0x000000ffff057224 */ /* 0x000fe400078e00ff */
[----:B-1----:R-:W-:-:S04]  /*0df0*/  @!P4 IMAD.WIDE.U32 R4, R16, R9, R4 ;  /* 0x000000091004c225 */ /* 0x002fc800078e0004 */
[----:B------:R-:W-:Y:S02]  /*0e00*/  @!P4 IMAD.MOV.U32 R2, RZ, RZ, R4 ;  /* 0x000000ffff02c224 */ /* 0x000fe400078e0004 */
[C---:B---3--:R-:W-:Y:S02]  /*0e10*/  IMAD R15, R8.reuse, UR7, RZ ;  /* 0x00000007080f7c24 */ /* 0x048fe4000f8e02ff */
[----:B------:R-:W-:Y:S01]  /*0e20*/  IMAD.WIDE.U32 R8, R8, UR6, RZ ;  /* 0x0000000608087c25 */ /* 0x000fe2000f8e00ff */
[----:B------:R-:W-:-:S03]  /*0e30*/  USHF.R.S32.HI UR6, URZ, 0x5, UR9 ;  /* 0x000000053f067899 */ /* 0x000fc60008011409 */
[----:B------:R-:W-:Y:S02]  /*0e40*/  @!P4 IMAD.MOV.U32 R3, RZ, RZ, R5 ;  /* 0x000000ffff03c224 */ /* 0x000fe400078e0005 */
[----:B------:R-:W-:Y:S01]  /*0e50*/  IMAD.IADD R0, R9, 0x1, R15 ;  /* 0x0000000109007824 */ /* 0x000fe200078e020f */
[----:B------:R-:W-:Y:S06]  /*0e60*/  @P1 BRA `(.L_x_12) ;  /* 0x0000000000201947 */ /* 0x000fec0003800000 */
[----:B------:R-:W-:Y:S01]  /*0e70*/  UISETP.GE.U32.AND UP0, UPT, UR6, 0xb, UPT ;  /* 0x0000000b0600788c */ /* 0x000fe2000bf06070 */
[----:B------:R-:W-:Y:S01]  /*0e80*/  IADD3 R2, P1, R2, R8, RZ ;  /* 0x0000000802027210 */ /* 0x000fe20007f3e0ff */
[----:B------:R-:W-:-:S04]  /*0e90*/  UIMAD.WIDE.U32 UR4, UR6, -0x45d1745d, URZ ;  /* 0xba2e8ba3060478a5 */ /* 0x000fc8000f8e003f */
[----:B------:R-:W-:Y:S01]  /*0ea0*/  USHF.R.U32.HI UR5, URZ, 0x3, UR5 ;  /* 0x000000033f057899 */ /* 0x000fe20008011605 */
[----:B------:R-:W-:Y:S02]  /*0eb0*/  IMAD.X R3, R0, 0x1, R3, P1 ;  /* 0x0000000100037824 */ /* 0x000fe400008e0603 */
[----:B------:R-:W-:Y:S02]  /*0ec0*/  UMOV UR4, URZ ;  /* 0x0000003f00047c82 */ /* 0x000fe40008000000 */
[----:B------:R-:W-:Y:S02]  /*0ed0*/  @UP0 ULOP3.LUT UR4, UR5, 0x1, URZ, 0xc0, !UPT ;  /* 0x0000000105040892 */ /* 0x000fe4000f8ec03f */
[----:B------:R-:W-:-:S12]  /*0ee0*/  UIMAD UR5, UR5, -0xb, UR6 ;  /* 0xfffffff5050578a4 */ /* 0x000fd8000f8e0206 */
.L_x_12:
[----:B------:R-:W-:Y:S01]  /*0ef0*/  ISETP.GE.U32.AND P1, PT, R2, UR10, PT ;  /* 0x0000000a02007c0c */ /* 0x000fe2000bf26070 */
[----:B------:R-:W-:Y:S01]  /*0f00*/  IMAD.MOV.U32 R6, RZ, RZ, -0x1 ;  /* 0xffffffffff067424 */ /* 0x000fe200078e00ff */
[----:B------:R-:W-:Y:S01]  /*0f10*/  PRMT R15, RZ, 0x7610, R15 ;  /* 0x00007610ff0f7816 */ /* 0x000fe2000000000f */
[----:B------:R-:W-:Y:S01]  /*0f20*/  IMAD.MOV.U32 R5, RZ, RZ, -0x1 ;  /* 0xffffffffff057424 */ /* 0x000fe200078e00ff */
[----:B------:R-:W-:Y:S01]  /*0f30*/  ISETP.GE.U32.AND.EX P1, PT, R3, UR11, PT, P1 ;  /* 0x0000000b03007c0c */ /* 0x000fe2000bf26110 */
[----:B------:R-:W-:-:S12]  /*0f40*/  IMAD.MOV.U32 R4, RZ, RZ, -0x1 ;  /* 0xffffffffff047424 */ /* 0x000fd800078e00ff */
[----:B------:R-:W-:Y:S05]  /*0f50*/  @P1 BRA `(.L_x_13) ;  /* 0x0000000400241947 */ /* 0x000fea0003800000 */
[----:B------:R-:W0:Y:S01]  /*0f60*/  LDC.64 R28, c[0x0][0x728] ;  /* 0x0001ca00ff1c7b82 */ /* 0x000e220000000a00 */
[----:B------:R-:W-:Y:S02]  /*0f70*/  IMAD.MOV.U32 R4, RZ, RZ, R2 ;  /* 0x000000ffff047224 */ /* 0x000fe400078e0002 */
[----:B------:R-:W-:-:S05]  /*0f80*/  IMAD.MOV.U32 R5, RZ, RZ, R3 ;  /* 0x000000ffff057224 */ /* 0x000fca00078e0003 */
[----:B------:R-:W1:Y:S08]  /*0f90*/  LDC R6, c[0x0][0x730] ;  /* 0x0001cc00ff067b82 */ /* 0x000e700000000800 */
[----:B------:R-:W3:Y:S01]  /*0fa0*/  LDC.64 R30, c[0x0][0x720] ;  /* 0x0001c800ff1e7b82 */ /* 0x000ee20000000a00 */
[----:B0-----:R-:W-:-:S04]  /*0fb0*/  ISETP.NE.U32.AND P1, PT, R28, RZ, PT ;  /* 0x000000ff1c00720c */ /* 0x001fc80003f25070 */
[----:B------:R-:W-:-:S13]  /*0fc0*/  ISETP.NE.AND.EX P1, PT, R29, RZ, PT, P1 ;  /* 0x000000ff1d00720c */ /* 0x000fda0003f25310 */
[----:B-1-3--:R-:W-:Y:S05]  /*0fd0*/  @!P1 BRA `(.L_x_14) ;  /* 0x0000000000289947 */ /* 0x00afea0003800000 */
[----:B------:R-:W0:Y:S02]  /*0fe0*/  LDC R15, c[0x0][0x734] ;  /* 0x0001cd00ff0f7b82 */ /* 0x000e240000000800 */
[----:B0-----:R-:W-:-:S05]  /*0ff0*/  IADD3 R15, P1, R2, R15, RZ ;  /* 0x0000000f020f7210 */ /* 0x001fca0007f3e0ff */
[----:B------:R-:W-:-:S04]  /*1000*/  IMAD.X R27, RZ, RZ, R3, P1 ;  /* 0x000000ffff1b7224 */ /* 0x000fc800008e0603 */
[----:B------:R-:W-:-:S04]  /*1010*/  IMAD.WIDE.U32 R4, R27, R28, RZ ;  /* 0x0000001c1b047225 */ /* 0x000fc800078e00ff */
[----:B------:R-:W-:-:S04]  /*1020*/  IMAD.WIDE.U32 R18, P1, R15, R29, R4 ;  /* 0x0000001d0f127225 */ /* 0x000fc80007820004 */
[----:B------:R-:W-:-:S04]  /*1030*/  IMAD.WIDE.U32 R4, R15, R28, RZ ;  /* 0x0000001c0f047225 */ /* 0x000fc800078e00ff */
[----:B------:R-:W-:Y:S01]  /*1040*/  IMAD.X R21, RZ, RZ, RZ, P1 ;  /* 0x000000ffff157224 */ /* 0x000fe200008e06ff */
[----:B------:R-:W-:Y:S01]  /*1050*/  IADD3 RZ, P1, R5, R18, RZ ;  /* 0x0000001205ff7210 */ /* 0x000fe20007f3e0ff */
[----:B------:R-:W-:-:S04]  /*1060*/  IMAD.MOV.U32 R20, RZ, RZ, R19 ;  /* 0x000000ffff147224 */ /* 0x000fc800078e0013 */
[----:B------:R-:W-:-:S08]  /*1070*/  IMAD.WIDE.U32.X R4, R27, R29, R20, P1 ;  /* 0x0000001d1b047225 */ /* 0x000fd000008e0414 */
.L_x_14:
[----:B------:R-:W0:Y:S01]  /*1080*/  LDC.64 R32, c[0x0][0x740] ;  /* 0x0001d000ff207b82 */ /* 0x000e220000000a00 */
[-CC-:B------:R-:W-:Y:S01]  /*1090*/  SHF.R.U64 R37, R4, R6.reuse, R5.reuse ;  /* 0x0000000604257219 */ /* 0x180fe20000001205 */
[----:B------:R-:W-:Y:S01]  /*10a0*/  IMAD.MOV.U32 R35, RZ, RZ, 0x1 ;  /* 0x00000001ff237424 */ /* 0x000fe200078e00ff */
[----:B------:R-:W-:Y:S02]  /*10b0*/  SHF.R.U32.HI R4, RZ, R6, R5 ;  /* 0x00000006ff047219 */ /* 0x000fe40000011605 */
[----:B------:R-:W-:-:S03]  /*10c0*/  IADD3 R15, P1, RZ, -R37, RZ ;  /* 0x80000025ff0f7210 */ /* 0x000fc60007f3e0ff */
[----:B------:R-:W1:Y:S02]  /*10d0*/  LDC R18, c[0x0][0x718] ;  /* 0x0001c600ff127b82 */ /* 0x000e640000000800 */
[----:B------:R-:W-:-:S04]  /*10e0*/  IMAD.X R5, RZ, RZ, ~R4, P1 ;  /* 0x000000ffff057224 */ /* 0x000fc800008e0e04 */
[-C--:B------:R-:W-:Y:S02]  /*10f0*/  IMAD R6, R5, R30.reuse, RZ ;  /* 0x0000001e05067224 */ /* 0x080fe400078e02ff */
[----:B------:R-:W3:Y:S01]  /*1100*/  LDC R19, c[0x0][0x708] ;  /* 0x0001c200ff137b82 */ /* 0x000ee20000000800 */
[----:B------:R-:W-:-:S04]  /*1110*/  IMAD.WIDE.U32 R4, R15, R30, R2 ;  /* 0x0000001e0f047225 */ /* 0x000fc800078e0002 */
[----:B------:R-:W-:-:S03]  /*1120*/  IMAD R15, R15, R31, R6 ;  /* 0x0000001f0f0f7224 */ /* 0x000fc600078e0206 */
[----:B------:R-:W2:Y:S01]  /*1130*/  LDC R28, c[0x0][0x758] ;  /* 0x0001d600ff1c7b82 */ /* 0x000ea20000000800 */
[----:B------:R-:W-:Y:S01]  /*1140*/  IMAD.IADD R5, R5, 0x1, R15 ;  /* 0x0000000105057824 */ /* 0x000fe200078e020f */
[----:B0-----:R-:W-:Y:S01]  /*1150*/  ISETP.NE.U32.AND P1, PT, R32, RZ, PT ;  /* 0x000000ff2000720c */ /* 0x001fe20003f25070 */
[----:B------:R-:W-:-:S03]  /*1160*/  IMAD.MOV.U32 R15, RZ, RZ, -0x1 ;  /* 0xffffffffff0f7424 */ /* 0x000fc600078e00ff */
[----:B------:R-:W-:Y:S02]  /*1170*/  ISETP.NE.AND.EX P1, PT, R33, RZ, PT, P1 ;  /* 0x000000ff2100720c */ /* 0x000fe40003f25310 */
[----:B------:R-:W0:Y:S01]  /*1180*/  LDC R31, c[0x0][0x700] ;  /* 0x0001c000ff1f7b82 */ /* 0x000e220000000800 */
[-CC-:B-1----:R-:W-:Y:S02]  /*1190*/  SHF.R.U64 R29, R4, R18.reuse, R5.reuse ;  /* 0x00000012041d7219 */ /* 0x182fe40000001205 */
[----:B------:R-:W-:-:S05]  /*11a0*/  SHF.R.U32.HI R4, RZ, R18, R5 ;  /* 0x00000012ff047219 */ /* 0x000fca0000011605 */
[----:B------:R-:W1:Y:S01]  /*11b0*/  LDC R30, c[0x0][0x748] ;  /* 0x0001d200ff1e7b82 */ /* 0x000e620000000800 */
[-CC-:B---3--:R-:W-:Y:S02]  /*11c0*/  SHF.R.U64 R39, R29, R19.reuse, R4.reuse ;  /* 0x000000131d277219 */ /* 0x188fe40000001204 */
[----:B------:R-:W-:-:S05]  /*11d0*/  SHF.R.U32.HI R5, RZ, R19, R4 ;  /* 0x00000013ff057219 */ /* 0x000fca0000011604 */
[----:B------:R-:W3:Y:S01]  /*11e0*/  LDC R34, c[0x0][0x738] ;  /* 0x0001ce00ff227b82 */ /* 0x000ee20000000800 */
[-C--:B--2---:R-:W-:Y:S02]  /*11f0*/  SHF.L.U32 R4, R15, R28.reuse, RZ ;  /* 0x0000001c0f047219 */ /* 0x084fe400000006ff */
[--C-:B------:R-:W-:Y:S02]  /*1200*/  SHF.R.U64 R38, R39, R28, R5.reuse ;  /* 0x0000001c27267219 */ /* 0x100fe40000001205 */
[----:B------:R-:W-:Y:S02]  /*1210*/  LOP3.LUT R6, RZ, R4, RZ, 0x33, !PT ;  /* 0x00000004ff067212 */ /* 0x000fe400078e33ff */
[----:B------:R-:W-:Y:S01]  /*1220*/  SHF.R.U32.HI R5, RZ, R28, R5 ;  /* 0x0000001cff057219 */ /* 0x000fe20000011605 */
[----:B------:R-:W2:Y:S01]  /*1230*/  LDC R36, c[0x0][0x710] ;  /* 0x0001c400ff247b82 */ /* 0x000ea20000000800 */
[----:B------:R-:W-:Y:S01]  /*1240*/  IMAD.MOV.U32 R4, RZ, RZ, R38 ;  /* 0x000000ffff047224 */ /* 0x000fe200078e0026 */
[----:B------:R-:W-:Y:S06]  /*1250*/  @!P1 BRA `(.L_x_15) ;  /* 0x0000000000289947 */ /* 0x000fec0003800000 */
[----:B------:R-:W4:Y:S02]  /*1260*/  LDC R15, c[0x0][0x74c] ;  /* 0x0001d300ff0f7b82 */ /* 0x000f240000000800 */
[----:B----4-:R-:W-:-:S05]  /*1270*/  IADD3 R15, P1, R38, R15, RZ ;  /* 0x0000000f260f7210 */ /* 0x010fca0007f3e0ff */
        /* <DEDUP_REMOVED lines=8> */
.L_x_15:
[----:B-1----:R-:W-:Y:S01]  /*1300*/  SHF.R.U64 R15, R4, R30, R5 ;  /* 0x0000001e040f7219 */ /* 0x002fe20000001205 */
[----:B------:R-:W-:Y:S01]  /*1310*/  @P4 IMAD R23, R25, R26, R16 ;  /* 0x0000001a19174224 */ /* 0x000fe200078e0210 */
[----:B------:R-:W-:Y:S01]  /*1320*/  LOP3.LUT R5, R39, R6, RZ, 0xc0, !PT ;  /* 0x0000000627057212 */ /* 0x000fe200078ec0ff */
[----:B0-----:R-:W-:Y:S01]  /*1330*/  VIADD R6, R31, 0xffffffff ;  /* 0xffffffff1f067836 */ /* 0x001fe20000000000 */
[----:B------:R-:W-:Y:S01]  /*1340*/  SHF.L.U32 R4, R35, R28, RZ ;  /* 0x0000001c23047219 */ /* 0x000fe200000006ff */
[----:B------:R-:W-:-:S03]  /*1350*/  IMAD.MOV R17, RZ, RZ, -R15 ;  /* 0x000000ffff117224 */ /* 0x000fc600078e0a0f */
[----:B------:R-:W-:Y:S01]  /*1360*/  LOP3.LUT R29, R29, R6, RZ, 0xc0, !PT ;  /* 0x000000061d1d7212 */ /* 0x000fe200078ec0ff */
[----:B------:R-:W-:Y:S02]  /*1370*/  IMAD R16, R4, R15, R5 ;  /* 0x0000000f04107224 */ /* 0x000fe400078e0205 */
[----:B---3--:R-:W-:Y:S02]  /*1380*/  IMAD R4, R17, R34, R38 ;  /* 0x0000002211047224 */ /* 0x008fe400078e0226 */
[----:B--2---:R-:W-:Y:S02]  /*1390*/  IMAD R6, R16, R36, R23 ;  /* 0x0000002410067224 */ /* 0x004fe400078e0217 */
[----:B------:R-:W-:Y:S02]  /*13a0*/  IMAD R17, R4, R31, R29 ;  /* 0x0000001f04117224 */ /* 0x000fe400078e021d */
[----:B------:R-:W-:Y:S02]  /*13b0*/  IMAD.MOV.U32 R15, RZ, RZ, 0x1 ;  /* 0x00000001ff0f7424 */ /* 0x000fe400078e00ff */
[----:B------:R-:W-:Y:S01]  /*13c0*/  IMAD.MOV.U32 R4, RZ, RZ, R37 ;  /* 0x000000ffff047224 */ /* 0x000fe200078e0025 */
[----:B------:R-:W-:-:S02]  /*13d0*/  SEL R5, R17, R6, !P4 ;  /* 0x0000000611057207 */ /* 0x000fc40006000000 */
[----:B------:R-:W-:-:S07]  /*13e0*/  SEL R6, R6, R17, !P4 ;  /* 0x0000001106067207 */ /* 0x000fce0006000000 */
.L_x_13:
[----:B------:R-:W-:Y:S05]  /*13f0*/  @!P3 BRA `(.L_x_16) ;  /* 0x00000000000cb947 */ /* 0x000fea0003800000 */
[----:B------:R-:W-:Y:S01]  /*1400*/  UCGABAR_WAIT ;  /* 0x0000000000007dc7 */ /* 0x000fe20008000000 */
[----:B------:R-:W-:Y:S01]  /*1410*/  CCTL.IVALL ;  /* 0x00000000ff00798f */ /* 0x000fe20002000000 */
[----:B------:R-:W-:Y:S05]  /*1420*/  BRA `(.L_x_17) ;  /* 0x0000000000047947 */ /* 0x000fea0003800000 */
.L_x_16:
[----:B------:R-:W-:Y:S06]  /*1430*/  BAR.SYNC.DEFER_BLOCKING 0x0 ;  /* 0x0000000000007b1d */ /* 0x000fec0000010000 */
.L_x_17:
[----:B------:R-:W-:Y:S05]  /*1440*/  @!P2 BRA `(.L_x_18) ;  /* 0x0000005c0008a947 */ /* 0x000fea0003800000 */
[----:B------:R-:W-:-:S13]  /*1450*/  ISETP.GT.U32.AND P1, PT, R40, 0x1, PT ;  /* 0x000000012800780c */ /* 0x000fda0003f24070 */
[----:B------:R-:W-:Y:S05]  /*1460*/  @P1 EXIT ;  /* 0x000000000000194d */ /* 0x000fea0003800000 */
.L_x_19:
[----:B------:R-:W-:-:S08]  /*1470*/  NOP ;  /* 0x0000000000007918 */ /* 0x000fd00000000000 */
[----:B------:R-:W0:Y:S02]  /*1480*/  USETMAXREG.TRY_ALLOC.CTAPOOL UP0, 0xe8 ;  /* 0x000000e8000079c8 */ /* 0x000e240008000600 */
[----:B0-----:R-:W-:-:S13]  /*1490*/  PLOP3.LUT P1, PT, PT, PT, UP0, 0x80, 0x0 ;  /* 0x000000000000781c */ /* 0x001fda0003f2f008 */
[----:B------:R-:W-:Y:S05]  /*14a0*/  @!P1 BRA `(.L_x_19) ;  /* 0xfffffffc00f09947 */ /* 0x000fea000383ffff */
[----:B------:R-:W-:-:S13]  /*14b0*/  LOP3.LUT P1, RZ, R15, 0xff, RZ, 0xc0, !PT ;  /* 0x000000ff0fff7812 */ /* 0x000fda000782c0ff */
[----:B------:R-:W-:Y:S05]  /*14c0*/  @!P1 EXIT ;  /* 0x000000000000994d */ /* 0x000fea0003800000 */
[CC--:B------:R-:W-:Y:S01]  /*14d0*/  LEA.HI R15, R24.reuse, R11.reuse, RZ, 0x2 ;  /* 0x0000000b180f7211 */ /* 0x0c0fe200078f10ff */
[----:B------:R-:W0:Y:S01]  /*14e0*/  S2UR UR8, SR_CgaCtaId ;  /* 0x00000000000879c3 */ /* 0x000e220000008800 */
[----:B------:R-:W-:Y:S01]  /*14f0*/  LEA.HI R24, R24, R11, RZ, 0x5 ;  /* 0x0000000b18187211 */ /* 0x000fe200078f28ff */
[----:B------:R-:W-:Y:S01]  /*1500*/  UMOV UR7, 0x400 ;  /* 0x0000040000077882 */ /* 0x000fe20000000000 */
[--C-:B------:R-:W-:Y:S01]  /*1510*/  SHF.R.S32.HI R10, RZ, 0x2, R15.reuse ;  /* 0x00000002ff0a7819 */ /* 0x100fe2000001140f */
[----:B------:R-:W-:Y:S01]  /*1520*/  UIADD3 UR9, UR12, -0x1, URZ ;  /* 0xffffffff0c097890 */ /* 0x000fe2000fffe03f */
[----:B------:R-:W-:Y:S01]  /*1530*/  SHF.R.S32.HI R17, RZ, 0x1f, R15 ;  /* 0x0000001fff117819 */ /* 0x000fe2000001140f */
[----:B------:R-:W-:Y:S01]  /*1540*/  ULDC UR14, c[0x0][0x284] ;  /* 0x0000a100000e7ab9 */ /* 0x000fe20000000800 */
[----:B------:R-:W-:Y:S01]  /*1550*/  SHF.R.S32.HI R24, RZ, 0x5, R24 ;  /* 0x00000005ff187819 */ /* 0x000fe20000011418 */
[----:B------:R-:W-:Y:S01]  /*1560*/  UISETP.NE.AND UP0, UPT, UR9, URZ, UPT ;  /* 0x0000003f0900728c */ /* 0x000fe2000bf05270 */
[----:B------:R-:W-:Y:S01]  /*1570*/  LEA.HI R17, R17, R10, RZ, 0x3 ;  /* 0x0000000a11117211 */ /* 0x000fe200078f18ff */
[----:B------:R-:W-:Y:S01]  /*1580*/  USHF.L.U32 UR19, UR6, 0x1, URZ ;  /* 0x0000000106137899 */ /* 0x000fe2000800063f */
[----:B------:R-:W-:Y:S01]  /*1590*/  LOP3.LUT R18, R15, 0xfffffffc, RZ, 0xc0, !PT ;  /* 0xfffffffc0f127812 */ /* 0x000fe200078ec0ff */
[----:B------:R-:W-:Y:S01]  /*15a0*/  USEL UR11, URZ, 0x1, UP0 ;  /* 0x000000013f0b7887 */ /* 0x000fe20008000000 */
[----:B------:R-:W-:-:S02]  /*15b0*/  LOP3.LUT R17, R17, 0xfffffff8, RZ, 0xc0, !PT ;  /* 0xfffffff811117812 */ /* 0x000fc400078ec0ff */
[----:B------:R-:W-:Y:S01]  /*15c0*/  LOP3.LUT R99, R7, 0x1, RZ, 0xfc, !PT ;  /* 0x0000000107637812 */ /* 0x000fe200078efcff */
[C---:B------:R-:W-:Y:S02]  /*15d0*/  IMAD.IADD R18, R11.reuse, 0x1, -R18 ;  /* 0x000000010b127824 */ /* 0x040fe400078e0a12 */
[----:B------:R-:W-:Y:S01]  /*15e0*/  IMAD.IADD R17, R10, 0x1, -R17 ;  /* 0x000000010a117824 */ /* 0x000fe200078e0a11 */
[C---:B------:R-:W-:Y:S01]  /*15f0*/  LEA.HI R10, R11.reuse, R11, RZ, 0x1 ;  /* 0x0000000b0b0a7211 */ /* 0x040fe200078f08ff */
[----:B------:R-:W-:Y:S02]  /*1600*/  IMAD.U32 R98, RZ, RZ, UR11 ;  /* 0x0000000bff627e24 */ /* 0x000fe4000f8e00ff */
[----:B------:R-:W-:Y:S01]  /*1610*/  IMAD R16, R24, -0x10, -R17 ;  /* 0xfffffff018107824 */ /* 0x000fe200078e0a11 */
[----:B------:R-:W-:Y:S01]  /*1620*/  LOP3.LUT R10, R10, 0x7ffffe, RZ, 0xc0, !PT ;  /* 0x007ffffe0a0a7812 */ /* 0x000fe200078ec0ff */
[----:B0-----:R-:W-:Y:S02]  /*1630*/  ULEA UR7, UR8, UR7, 0x18 ;  /* 0x0000000708077291 */ /* 0x001fe4000f8ec03f */
[----:B------:R-:W-:Y:S01]  /*1640*/  USHF.L.U32 UR8, UR9, 0x3, URZ ;  /* 0x0000000309087899 */ /* 0x000fe2000800063f */
[----:B------:R-:W-:Y:S01]  /*1650*/  VIADD R16, R16, UR14 ;  /* 0x0000000e10107c36 */ /* 0x000fe20008000000 */
[----:B------:R-:W-:Y:S01]  /*1660*/  UIADD3 UR9, UR7, 0x180, URZ ;  /* 0x0000018007097890 */ /* 0x000fe2000fffe03f */
[----:B------:R-:W-:Y:S01]  /*1670*/  IMAD.IADD R10, R11, 0x1, -R10 ;  /* 0x000000010b0a7824 */ /* 0x000fe200078e0a0a */
[----:B------:R-:W-:-:S02]  /*1680*/  UIADD3 UR10, UR7, 0xb180, URZ ;  /* 0x0000b180070a7890 */ /* 0x000fc4000fffe03f */
[----:B------:R-:W-:Y:S01]  /*1690*/  USHF.R.U32.HI UR9, URZ, 0x4, UR9 ;  /* 0x000000043f097899 */ /* 0x000fe20008011609 */
[----:B------:R-:W-:Y:S01]  /*16a0*/  IMAD R10, R24, 0x2, R10 ;  /* 0x00000002180a7824 */ /* 0x000fe200078e020a */
[----:B------:R-:W-:Y:S02]  /*16b0*/  USHF.R.U32.HI UR10, URZ, 0x4, UR10 ;  /* 0x000000043f0a7899 */ /* 0x000fe4000801160a */
[----:B------:R-:W-:Y:S01]  /*16c0*/  UIADD3 UR20, UR7, 0xc0, URZ ;  /* 0x000000c007147890 */ /* 0x000fe2000fffe03f */
[--C-:B------:R-:W-:Y:S01]  /*16d0*/  IMAD R15, R10, 0x8, R17.reuse ;  /* 0x000000080a0f7824 */ /* 0x100fe200078e0211 */
[----:B------:R-:W-:Y:S01]  /*16e0*/  ULOP3.LUT UR8, UR8, 0x8, URZ, 0xc0, !UPT ;  /* 0x0000000808087892 */ /* 0x000fe2000f8ec03f */
[----:B------:R-:W-:Y:S01]  /*16f0*/  IMAD R10, R24, 0x10, R17 ;  /* 0x00000010180a7824 */ /* 0x000fe200078e0211 */
[----:B------:R-:W-:Y:S01]  /*1700*/  VIMNMX R17, RZ, UR6, PT ;  /* 0x00000006ff117c48 */ /* 0x000fe2000bfe0100 */
[----:B------:R-:W-:Y:S01]  /*1710*/  IMAD.SHL.U32 R15, R15, 0x40, RZ ;  /* 0x000000400f0f7824 */ /* 0x000fe200078e00ff */
[----:B------:R-:W-:-:S02]  /*1720*/  ULOP3.LUT UR9, UR9, 0x3fff, URZ, 0xc0, !UPT ;  /* 0x00003fff09097892 */ /* 0x000fc4000f8ec03f */
[----:B------:R-:W-:Y:S01]  /*1730*/  ULOP3.LUT UR10, UR10, 0x3fff, URZ, 0xc0, !UPT ;  /* 0x00003fff0a0a7892 */ /* 0x000fe2000f8ec03f */
[----:B------:R-:W-:Y:S01]  /*1740*/  IADD3 R17, -R17, UR6, RZ ;  /* 0x0000000611117c10 */ /* 0x000fe2000fffe1ff */
[----:B------:R-:W-:Y:S01]  /*1750*/  ULEA UR12, UR12, UR20, 0x3 ;  /* 0x000000140c0c7291 */ /* 0x000fe2000f8e183f */
[----:B------:R-:W-:Y:S01]  /*1760*/  SHF.R.S32.HI R11, RZ, 0x1f, R10 ;  /* 0x0000001fff0b7819 */ /* 0x000fe2000001140a */
[----:B------:R-:W-:Y:S01]  /*1770*/  ULOP3.LUT UR21, UR8, 0x8, URZ, 0x3c, !UPT ;  /* 0x0000000808157892 */ /* 0x000fe2000f8e3c3f */
[----:B------:R-:W-:Y:S01]  /*1780*/  SHF.R.S32.HI R15, RZ, 0x3, R15 ;  /* 0x00000003ff0f7819 */ /* 0x000fe2000001140f */
[----:B------:R-:W-:Y:S02]  /*1790*/  ULOP3.LUT UR13, UR8, 0x18, URZ, 0x3c, !UPT ;  /* 0x00000018080d7892 */ /* 0x000fe4000f8e3c3f */
[----:B------:R-:W-:Y:S02]  /*17a0*/  ULOP3.LUT UR18, UR9, 0x10000, URZ, 0xfc, !UPT ;  /* 0x0001000009127892 */ /* 0x000fe4000f8efc3f */
[----:B------:R-:W-:-:S12]  /*17b0*/  ULOP3.LUT UR15, UR10, 0x10000, URZ, 0xfc, !UPT ;  /* 0x000100000a0f7892 */ /* 0x000fd8000f8efc3f */
.L_x_158:
[----:B------:R-:W-:Y:S01]  /*17c0*/  SHF.L.U32 R19, R98, 0x1f, RZ ;  /* 0x0000001f62137819 */ /* 0x000fe200000006ff */
[----:B------:R-:W-:Y:S01]  /*17d0*/  IMAD.MOV.U32 R87, RZ, RZ, RZ ;  /* 0x000000ffff577224 */ /* 0x000fe200078e00ff */
[----:B------:R-:W-:Y:S02]  /*17e0*/  ISETP.GE.AND P2, PT, R17, 0x1, PT ;  /* 0x000000011100780c */ /* 0x000fe40003f46270 */
[----:B------:R-:W0:Y:S02]  /*17f0*/  SYNCS.PHASECHK.TRANS64.TRYWAIT P1, [UR12+-0x8], R19 ;  /* 0xfffff813ff0075a7 */ /* 0x000e24000802014c */
[----:B0-2345:R-:W-:Y:S09]  /*1800*/  @!P1 BRA `(.L_x_20) ;  /* 0x0000006c005c9947 */ /* 0x03dff20003800000 */
.L_x_187:
[----:B------:R-:W-:Y:S02]  /*1810*/  CS2R R24, SRZ ;  /* 0x0000000000187805 */ /* 0x000fe4000001ff00 */
[----:B------:R-:W-:Y:S02]  /*1820*/  CS2R R26, SRZ ;  /* 0x00000000001a7805 */ /* 0x000fe4000001ff00 */
[----:B------:R-:W-:Y:S02]  /*1830*/  CS2R R28, SRZ ;  /* 0x00000000001c7805 */ /* 0x000fe4000001ff00 */
[----:B------:R-:W-:Y:S02]  /*1840*/  CS2R R30, SRZ ;  /* 0x00000000001e7805 */ /* 0x000fe4000001ff00 */
[----:B------:R-:W-:Y:S02]  /*1850*/  CS2R R32, SRZ ;  /* 0x0000000000207805 */ /* 0x000fe4000001ff00 */
[----:B------:R-:W-:-:S02]  /*1860*/  CS2R R34, SRZ ;  /* 0x0000000000227805 */ /* 0x000fc4000001ff00 */
        /* <DEDUP_REMOVED lines=24> */
[----:B------:R-:W-:Y:S01]  /*19f0*/  CS2R R84, SRZ ;  /* 0x0000000000547805 */ /* 0x000fe2000001ff00 */
[----:B------:R-:W-:Y:S01]  /*1a00*/  IMAD.MOV.U32 R86, RZ, RZ, RZ ;  /* 0x000000ffff567224 */ /* 0x000fe200078e00ff */
[----:B------:R-:W-:Y:S06]  /*1a10*/  @!P2 BRA `(.L_x_21) ;  /* 0x0000000000d0a947 */ /* 0x000fec0003800000 */
[----:B0-----:R-:W-:Y:S01]  /*1a20*/  IMAD.MOV.U32 R19, RZ, RZ, R17 ;  /* 0x000000ffff137224 */ /* 0x001fe200078e0011 */
[----:B------:R-:W-:Y:S01]  /*1a30*/  UPLOP3.LUT UP0, UPT, UPT, UPT, UPT, 0x40, 0x0 ;  /* 0x000000000000789c */ /* 0x000fe20003f0e870 */
[----:B------:R-:W-:Y:S01]  /*1a40*/  IMAD.U32 R90, RZ, RZ, UR4 ;  /* 0x00000004ff5a7e24 */ /* 0x000fe2000f8e00ff */
[----:B------:R-:W-:Y:S01]  /*1a50*/  UMOV UR14, UR5 ;  /* 0x00000005000e7c82 */ /* 0x000fe20008000000 */
[----:B------:R-:W-:-:S08]  /*1a60*/  IMAD.U32 R20, RZ, RZ, UR5 ;  /* 0x00000005ff147e24 */ /* 0x000fd0000f8e00ff */
.L_x_28:
[----:B------:R-:W-:-:S13]  /*1a70*/  ISETP.NE.AND P2, PT, R99, 0x3, PT ;  /* 0x000000036300780c */ /* 0x000fda0003f45270 */
[----:B01-3--:R-:W-:Y:S05]  /*1a80*/  @!P2 BRA `(.L_x_22) ;  /* 0x000000000004a947 */ /* 0x00bfea0003800000 */
[----:B------:R-:W-:Y:S01]  /*1a90*/  BPT.TRAP 0x1 ;  /* 0x000000040000795c */ /* 0x000fe20000300000 */
.L_x_22:
[----:B------:R-:W-:Y:S01]  /*1aa0*/  ULEA UR8, UR14, UR7, 0x3 ;  /* 0x000000070e087291 */ /* 0x000fe2000f8e183f */
[----:B------:R-:W-:-:S08]  /*1ab0*/  SHF.L.U32 R22, R90, 0x1f, RZ ;  /* 0x0000001f5a167819 */ /* 0x000fd000000006ff */
[----:B------:R0:W1:Y:S01]  /*1ac0*/  SYNCS.PHASECHK.TRANS64.TRYWAIT P1, [UR8], R22 ;  /* 0x00000016ff0075a7 */ /* 0x0000620008020148 */
[----:B------:R-:W-:Y:S05]  /*1ad0*/  @!P2 BRA `(.L_x_23) ;  /* 0x000000000004a947 */ /* 0x000fea0003800000 */
[----:B------:R-:W-:Y:S01]  /*1ae0*/  BPT.TRAP 0x1 ;  /* 0x000000040000795c */ /* 0x000fe20000300000 */
.L_x_23:
[----:B------:R-:W-:-:S04]  /*1af0*/  IMAD.U32 R88, RZ, RZ, UR14 ;  /* 0x0000000eff587e24 */ /* 0x000fc8000f8e00ff */
[----:B------:R-:W-:Y:S01]  /*1b00*/  IMAD R21, R88, 0x200, R15 ;  /* 0x0000020058157824 */ /* 0x000fe200078e020f */
[----:B-1----:R-:W-:Y:S06]  /*1b10*/  @P1 BRA `(.L_x_24) ;  /* 0x0000000000081947 */ /* 0x002fec0003800000 */
[----:B------:R-:W1:Y:S02]  /*1b20*/  SYNCS.PHASECHK.TRANS64.TRYWAIT P1, [UR8], R22 ;  /* 0x00000016ff0075a7 */ /* 0x000e640008020148 */
[----:B-1----:R-:W-:Y:S05]  /*1b30*/  @!P1 BRA `(.L_x_25) ;  /* 0x0000006800a89947 */ /* 0x002fea0003800000 */
.L_x_24:
[----:B------:R-:W3:Y:S01]  /*1b40*/  LDS.64 R88, [R21+UR7+0x37180] ;  /* 0x0371800715587984 */ /* 0x000ee20008000a00 */
[----:B------:R-:W-:Y:S02]  /*1b50*/  ULEA UR8, UR14, UR18, 0x8 ;  /* 0x000000120e087291 */ /* 0x000fe4000f8e403f */
[----:B------:R-:W-:Y:S01]  /*1b60*/  ULEA UR10, UR14, UR15, 0xa ;  /* 0x0000000f0e0a7291 */ /* 0x000fe2000f8e503f */
[----:B------:R-:W-:Y:S01]  /*1b70*/  UMOV UR9, 0x80000020 ;  /* 0x8000002000097882 */ /* 0x000fe20000000000 */
[----:B------:R-:W-:Y:S01]  /*1b80*/  UMOV UR11, 0x40000040 ;  /* 0x40000040000b7882 */ /* 0x000fe20000000000 */
[----:B---3--:R-:W-:-:S06]  /*1b90*/  WARPGROUP.ARRIVE ;  /* 0x00000000000079c5 */ /* 0x008fcc0000000000 */
[----:B------:R-:W-:Y:S01]  /*1ba0*/  HGMMA.SP.64x128x32.F32 R24, gdesc[UR8], R24, UP0, R88, 0x0 ;  /* 0x09e05800081879f0 */ /* 0x000fe2000bf00a18 */
[----:B------:R-:W-:Y:S02]  /*1bb0*/  UIADD3 UR8, UR8, 0x2, URZ ;  /* 0x0000000208087890 */ /* 0x000fe4000fffe03f */
[----:B------:R-:W-:Y:S01]  /*1bc0*/  UIADD3 UR10, UR10, 0x4, URZ ;  /* 0x000000040a0a7890 */ /* 0x000fe2000fffe03f */
[----:B------:R-:W-:Y:S01]  /*1bd0*/  UMOV UR9, 0x80000020 ;  /* 0x8000002000097882 */ /* 0x000fe20000000000 */
[----:B------:R-:W-:-:S11]  /*1be0*/  UMOV UR11, 0x40000040 ;  /* 0x40000040000b7882 */ /* 0x000fd60000000000 */
[----:B------:R-:W-:Y:S03]  /*1bf0*/  HGMMA.SP.64x128x32.F32 R24, gdesc[UR8], R24, R89, 0x0, gsb0 ;  /* 0x09e05900081879f0 */ /* 0x000fe60008000a18 */
[----:B------:R-:W-:Y:S02]  /*1c00*/  WARPGROUP.DEPBAR.LE gsb0, 0x0 ;  /* 0x00008000000079c5 */ /* 0x000fe40000010000 */
[----:B------:R-:W-:Y:S05]  /*1c10*/  @!P2 BRA `(.L_x_26) ;  /* 0x000000000004a947 */ /* 0x000fea0003800000 */
[----:B------:R-:W-:Y:S01]  /*1c20*/  BPT.TRAP 0x1 ;  /* 0x000000040000795c */ /* 0x000fe20000300000 */
.L_x_26:
[----:B------:R-:W-:Y:S02]  /*1c30*/  @P0 LEA R21, R20, UR7, 0x3 ;  /* 0x0000000714150c11 */ /* 0x000fe4000f8e18ff */
[----:B------:R-:W-:-:S03]  /*1c40*/  ISETP.GT.U32.AND P1, PT, R7, 0x1, PT ;  /* 0x000000010700780c */ /* 0x000fc60003f24070 */
[----:B------:R-:W-:-:S05]  /*1c50*/  @P0 VIADD R21, R21, 0x58 ;  /* 0x0000005815150836 */ /* 0x000fca0000000000 */
[----:B------:R-:W-:-:S04]  /*1c60*/  @P0 PRMT R21, R12, 0x654, R21 ;  /* 0x000006540c150816 */ /* 0x000fc80000000015 */
[----:B------:R3:W-:Y:S01]  /*1c70*/  @P0 SYNCS.ARRIVE.TRANS64.RED.A1T0 RZ, [R21+URZ], RZ ;  /* 0x000000ff15ff09a7 */ /* 0x0007e2000810043f */
[----:B------:R-:W-:Y:S05]  /*1c80*/  @P1 BRA `(.L_x_27) ;  /* 0x0000000000041947 */ /* 0x000fea0003800000 */
[----:B------:R-:W-:Y:S01]  /*1c90*/  BPT.TRAP 0x1 ;  /* 0x000000040000795c */ /* 0x000fe20000300000 */
.L_x_27:
[----:B------:R-:W-:Y:S01]  /*1ca0*/  UIADD3 UR14, UR14, 0x1, URZ ;  /* 0x000000010e0e7890 */ /* 0x000fe2000fffe03f */
[C---:B------:R-:W-:Y:S01]  /*1cb0*/  ISETP.GT.AND P2, PT, R19.reuse, 0x1, PT ;  /* 0x000000011300780c */ /* 0x040fe20003f44270 */
[----:B------:R-:W-:Y:S02]  /*1cc0*/  VIADD R20, R20, 0x1 ;  /* 0x0000000114147836 */ /* 0x000fe40000000000 */
[----:B------:R-:W-:Y:S01]  /*1cd0*/  UISETP.NE.AND UP0, UPT, UR14, 0xb, UPT ;  /* 0x0000000b0e00788c */ /* 0x000fe2000bf05270 */
[----:B------:R-:W-:Y:S02]  /*1ce0*/  VIADD R19, R19, 0xffffffff ;  /* 0xffffffff13137836 */ /* 0x000fe40000000000 */
[C---:B------:R-:W-:Y:S01]  /*1cf0*/  ISETP.NE.AND P1, PT, R20.reuse, 0xb, PT ;  /* 0x0000000b1400780c */ /* 0x040fe20003f25270 */
[----:B------:R-:W-:Y:S02]  /*1d00*/  USEL UR8, URZ, 0x1, UP0 ;  /* 0x000000013f087887 */ /* 0x000fe40008000000 */
[----:B------:R-:W-:Y:S01]  /*1d10*/  USEL UR14, UR14, URZ, UP0 ;  /* 0x0000003f0e0e7287 */ /* 0x000fe20008000000 */
[----:B------:R-:W-:Y:S01]  /*1d20*/  SEL R20, R20, RZ, P1 ;  /* 0x000000ff14147207 */ /* 0x000fe20000800000 */
[----:B------:R-:W-:-:S02]  /*1d30*/  UPLOP3.LUT UP0, UPT, UPT, UPT, UPT, 0x80, 0x0 ;  /* 0x000000000000789c */ /* 0x000fc40003f0f070 */
[----:B------:R-:W-:Y:S01]  /*1d40*/  LOP3.LUT R90, R90, UR8, RZ, 0x3c, !PT ;  /* 0x000000085a5a7c12 */ /* 0x000fe2000f8e3cff */
[----:B------:R-:W-:Y:S08]  /*1d50*/  @P2 BRA `(.L_x_28) ;  /* 0xfffffffc00442947 */ /* 0x000ff0000383ffff */
.L_x_21:
[----:B0-----:R-:W-:Y:S01]  /*1d60*/  IMAD.U32 R20, RZ, RZ, UR21 ;  /* 0x00000015ff147e24 */ /* 0x001fe2000f8e00ff */
[----:B------:R-:W-:Y:S01]  /*1d70*/  SHF.L.U32 R19, R98, 0x1f, RZ ;  /* 0x0000001f62137819 */ /* 0x000fe200000006ff */
[----:B------:R-:W-:Y:S01]  /*1d80*/  UIADD3 UR5, UR5, UR19, URZ ;  /* 0x0000001305057290 */ /* 0x000fe2000fffe03f */
[----:B------:R-:W0:Y:S01]  /*1d90*/  LDC R88, c[0x0][0x288] ;  /* 0x0000a200ff587b82 */ /* 0x000e220000000800 */
[----:B------:R-:W-:Y:S01]  /*1da0*/  UISETP.GE.U32.AND UP1, UPT, UR19, 0xb, UPT ;  /* 0x0000000b1300788c */ /* 0x000fe2000bf26070 */
[----:B------:R-:W-:Y:S01]  /*1db0*/  SHF.R.S32.HI R90, RZ, 0x1f, R4 ;  /* 0x0000001fff5a7819 */ /* 0x000fe20000011404 */
[----:B------:R-:W-:Y:S02]  /*1dc0*/  UISETP.GT.U32.AND UP0, UPT, UR5, 0xa, UPT ;  /* 0x0000000a0500788c */ /* 0x000fe4000bf04070 */
[----:B------:R-:W-:Y:S02]  /*1dd0*/  UIMAD.WIDE.U32 UR8, UR5, -0x45d1745d, URZ ;  /* 0xba2e8ba3050878a5 */ /* 0x000fe4000f8e003f */
[----:B------:R-:W-:Y:S01]  /*1de0*/  UISETP.LT.U32.AND UP0, UPT, UR19, 0xb, UP0 ;  /* 0x0000000b1300788c */ /* 0x000fe20008701070 */
[----:B------:R0:W-:Y:S01]  /*1df0*/  SYNCS.ARRIVE.TRANS64.A1T0 RZ, [R20+UR20], RZ ;  /* 0x000000ff14ff79a7 */ /* 0x0001e20008100014 */
[----:B------:R-:W-:-:S02]  /*1e00*/  WARPGROUP.DEPBAR.LE gsb0, 0x0 ;  /* 0x00008000000079c5 */ /* 0x000fc40000010000 */
[----:B------:R-:W-:Y:S02]  /*1e10*/  USEL UR10, URZ, 0x1, !UP0 ;  /* 0x000000013f0a7887 */ /* 0x000fe4000c000000 */
[----:B------:R-:W-:Y:S02]  /*1e20*/  USHF.R.U32.HI UR8, URZ, 0x3, UR9 ;  /* 0x000000033f087899 */ /* 0x000fe40008011609 */
[----:B------:R-:W-:Y:S01]  /*1e30*/  ULOP3.LUT UR4, UR4, UR10, URZ, 0x3c, !UPT ;  /* 0x0000000a04047292 */ /* 0x000fe2000f8e3c3f */
[----:B------:R-:W1:Y:S01]  /*1e40*/  SYNCS.PHASECHK.TRANS64.TRYWAIT P1, [UR12+0x8], R19 ;  /* 0x00000813ff0075a7 */ /* 0x000e62000802014c */
[----:B------:R-:W-:Y:S02]  /*1e50*/  UIMAD UR5, UR8, -0xb, UR5 ;  /* 0xfffffff5080578a4 */ /* 0x000fe4000f8e0205 */
[----:B------:R-:W-:Y:S01]  /*1e60*/  @UP1 ULOP3.LUT UR4, UR4, 0x1, UR8, 0x78, !UPT ;  /* 0x0000000104041892 */ /* 0x000fe2000f8e7808 */
[----:B01----:R-:W-:Y:S11]  /*1e70*/  @!P1 BRA `(.L_x_29) ;  /* 0x0000006400f09947 */ /* 0x003ff60003800000 */
.L_x_188:
[----:B------:R-:W-:Y:S01]  /*1e80*/  ULDC.64 UR8, c[0x0][0x6d0] ;  /* 0x0001b40000087ab9 */ /* 0x000fe20000000a00 */
[----:B------:R-:W-:Y:S02]  /*1e90*/  IMAD.SHL.U32 R94, R6, 0x40, RZ ;  /* 0x00000040065e7824 */ /* 0x000fe400078e00ff */
[----:B0-----:R-:W-:Y:S02]  /*1ea0*/  IMAD R19, R90, UR8, RZ ;  /* 0x000000085a137c24 */ /* 0x001fe4000f8e02ff */
[C---:B------:R-:W-:Y:S01]  /*1eb0*/  IMAD.WIDE.U32 R22, R4.reuse, UR8, R10 ;  /* 0x0000000804167c25 */ /* 0x040fe2000f8e000a */
[----:B------:R-:W-:Y:S01]  /*1ec0*/  ULDC UR8, c[0x0][0x284] ;  /* 0x0000a10000087ab9 */ /* 0x000fe20000000800 */
[----:B------:R-:W-:Y:S02]  /*1ed0*/  SHF.R.S32.HI R95, RZ, 0x1f, R94 ;  /* 0x0000001fff5f7819 */ /* 0x000fe4000001145e */
[----:B------:R-:W-:Y:S01]  /*1ee0*/  IMAD R89, R4, UR9, R19 ;  /* 0x0000000904597c24 */ /* 0x000fe2000f8e0213 */
[C---:B------:R-:W-:Y:S01]  /*1ef0*/  ISETP.GE.AND P1, PT, R94.reuse, UR8, PT ;  /* 0x000000085e007c0c */ /* 0x040fe2000bf26270 */
[----:B------:R-:W-:Y:S01]  /*1f00*/  IMAD.SHL.U32 R19, R5, 0x80, RZ ;  /* 0x0000008005137824 */ /* 0x000fe200078e00ff */
[----:B------:R-:W-:Y:S01]  /*1f10*/  IADD3 R22, P2, R94, R22, RZ ;  /* 0x000000165e167210 */ /* 0x000fe20007f5e0ff */
[----:B---3--:R-:W-:-:S03]  /*1f20*/  IMAD.WIDE R20, R18, 0x2, RZ ;  /* 0x0000000212147825 */ /* 0x008fc600078e02ff */
[----:B------:R-:W-:Y:S01]  /*1f30*/  ISETP.GE.OR P1, PT, R19, R88, P1 ;  /* 0x000000581300720c */ /* 0x000fe20000f26670 */
[----:B------:R-:W-:Y:S01]  /*1f40*/  IMAD R6, R18, -0x2, R88 ;  /* 0xfffffffe12067824 */ /* 0x000fe200078e0258 */
[----:B------:R-:W-:Y:S01]  /*1f50*/  IADD3.X R23, R95, R23, R89, P2, !PT ;  /* 0x000000175f177210 */ /* 0x000fe200017fe459 */
[----:B------:R-:W-:-:S04]  /*1f60*/  IMAD.WIDE R96, R5, 0x80, R20 ;  /* 0x0000008005607825 */ /* 0x000fc800078e0214 */
[----:B------:R-:W-:-:S06]  /*1f70*/  IMAD.IADD R5, R6, 0x1, -R19 ;  /* 0x0000000106057824 */ /* 0x000fcc00078e0a13 */
[----:B------:R-:W-:Y:S05]  /*1f80*/  @P1 BRA `(.L_x_30) ;  /* 0x0000004800981947 */ /* 0x000fea0003800000 */
[----:B------:R-:W0:Y:S01]  /*1f90*/  LDC.64 R106, c[0x0][0x6c8] ;  /* 0x0001b200ff6a7b82 */ /* 0x000e220000000a00 */
[----:B----45:R-:W-:Y:S01]  /*1fa0*/  FSETP.NEU.AND P1, PT, R14, RZ, PT ;  /* 0x000000ff0e00720b */ /* 0x030fe20003f2d000 */
[----:B------:R-:W-:Y:S01]  /*1fb0*/  IMAD.IADD R100, R16, 0x1, -R94 ;  /* 0x0000000110647824 */ /* 0x000fe200078e0a5e */
[----:B------:R-:W-:Y:S01]  /*1fc0*/  ISETP.GT.AND P2, PT, R5, RZ, PT ;  /* 0x000000ff0500720c */ /* 0x000fe20003f44270 */
[----:B------:R-:W-:Y:S03]  /*1fd0*/  BSSY B0, `(.L_x_30) ;  /* 0x00004a1000007945 */ /* 0x000fe60003800000 */
[----:B------:R-:W-:Y:S01]  /*1fe0*/  ISETP.GT.AND P5, PT, R100, RZ, P2 ;  /* 0x000000ff6400720c */ /* 0x000fe200017a4270 */
[-C--:B0-----:R-:W-:Y:S02]  /*1ff0*/  IMAD R6, R97, R106.reuse, RZ ;  /* 0x0000006a61067224 */ /* 0x081fe400078e02ff */
[----:B------:R-:W-:-:S04]  /*2000*/  IMAD.WIDE.U32 R102, R96, R106, R22 ;  /* 0x0000006a60667225 */ /* 0x000fc800078e0016 */
[----:B------:R-:W-:-:S04]  /*2010*/  IMAD R19, R96, R107, R6 ;  /* 0x0000006b60137224 */ /* 0x000fc800078e0206 */
[----:B------:R-:W-:Y:S01]  /*2020*/  IMAD.IADD R91, R103, 0x1, R19 ;  /* 0x00000001675b7824 */ /* 0x000fe200078e0213 */
[----:B------:R-:W-:Y:S06]  /*2030*/  @!P1 BRA `(.L_x_31) ;  /* 0x0000003000ec9947 */ /* 0x000fec0003800000 */
[----:B------:R-:W-:Y:S01]  /*2040*/  ULDC.64 UR8, c[0x0][0x6b8] ;  /* 0x0001ae0000087ab9 */ /* 0x000fe20000000a00 */
[----:B------:R-:W-:Y:S01]  /*2050*/  ULDC.64 UR22, c[0x0][0x6b0] ;  /* 0x0001ac0000167ab9 */ /* 0x000fe20000000a00 */
[----:B------:R-:W-:Y:S01]  /*2060*/  IMAD.WIDE.U32 R20, R4, UR8, R10 ;  /* 0x0000000804147c25 */ /* 0x000fe2000f8e000a */
[----:B------:R-:W-:Y:S01]  /*2070*/  ULDC.64 UR24, c[0x0][0x6a8] ;  /* 0x0001aa0000187ab9 */ /* 0x000fe20000000a00 */
[----:B------:R-:W0:Y:S01]  /*2080*/  LDC.64 R92, c[0x0][0x6b0] ;  /* 0x0001ac00ff5c7b82 */ /* 0x000e220000000a00 */
[----:B------:R-:W-:Y:S01]  /*2090*/  ULDC.64 UR10, c[0x0][0x6c0] ;  /* 0x0001b000000a7ab9 */ /* 0x000fe20000000a00 */
[----:B------:R-:W-:Y:S01]  /*20a0*/  IMAD R19, R90, UR8, RZ ;  /* 0x000000085a137c24 */ /* 0x000fe2000f8e02ff */
[----:B------:R-:W-:-:S03]  /*20b0*/  IADD3 R22, P1, R94, R20, RZ ;  /* 0x000000145e167210 */ /* 0x000fc60007f3e0ff */
[----:B------:R-:W-:Y:S02]  /*20c0*/  IMAD R101, R4, UR9, R19 ;  /* 0x0000000904657c24 */ /* 0x000fe4000f8e0213 */
[----:B------:R-:W-:-:S03]  /*20d0*/  IMAD R19, R97, UR22, RZ ;  /* 0x0000001661137c24 */ /* 0x000fc6000f8e02ff */
[----:B------:R-:W-:Y:S01]  /*20e0*/  IADD3.X R23, R95, R21, R101, P1, !PT ;  /* 0x000000155f177210 */ /* 0x000fe20000ffe465 */
[C---:B------:R-:W-:Y:S02]  /*20f0*/  IMAD R97, R96.reuse, UR23, R19 ;  /* 0x0000001760617c24 */ /* 0x040fe4000f8e0213 */
[----:B------:R-:W-:-:S04]  /*2100*/  IMAD.WIDE.U32 R20, R96, UR22, R22 ;  /* 0x0000001660147c25 */ /* 0x000fc8000f8e0016 */
[----:B------:R-:W-:Y:S01]  /*2110*/  IMAD.IADD R19, R21, 0x1, R97 ;  /* 0x0000000115137824 */ /* 0x000fe200078e0261 */
[----:B------:R-:W-:-:S04]  /*2120*/  LEA R88, P1, R20, UR24, 0x2 ;  /* 0x0000001814587c11 */ /* 0x000fc8000f8210ff */
[----:B------:R-:W-:-:S05]  /*2130*/  LEA.HI.X R89, R20, UR25, R19, 0x2, P1 ;  /* 0x0000001914597c11 */ /* 0x000fca00088f1413 */
[----:B------:R-:W3:Y:S01]  /*2140*/  @P5 LDG.E.LTC128B R19, desc[UR16][R88.64] ;  /* 0x0000001058135981 */ /* 0x000ee2000c1e1920 */
[----:B------:R-:W-:Y:S01]  /*2150*/  LEA R90, P1, R102, UR10, 0x2 ;  /* 0x0000000a665a7c11 */ /* 0x000fe2000f8210ff */
[----:B0-----:R-:W-:Y:S01]  /*2160*/  IMAD.WIDE.U32 R104, R96, UR22, R92 ;  /* 0x0000001660687c25 */ /* 0x001fe2000f8e005c */
[----:B------:R-:W-:Y:S02]  /*2170*/  BSSY B1, `(.L_x_32) ;  /* 0x0000016000017945 */ /* 0x000fe40003800000 */
[----:B------:R-:W-:Y:S01]  /*2180*/  LEA.HI.X R91, R102, UR11, R91, 0x2, P1 ;  /* 0x0000000b665b7c11 */ /* 0x000fe200088f145b */
[----:B------:R-:W-:Y:S01]  /*2190*/  IMAD.WIDE.U32 R20, R96, UR22, R94 ;  /* 0x0000001660147c25 */ /* 0x000fe2000f8e005e */
[----:B------:R-:W-:-:S03]  /*21a0*/  IADD3 R6, P1, R22, R104, RZ ;  /* 0x0000006816067210 */ /* 0x000fc60007f3e0ff */
[----:B------:R-:W-:Y:S01]  /*21b0*/  IMAD.IADD R109, R97, 0x1, R105 ;  /* 0x00000001616d7824 */ /* 0x000fe200078e0269 */
[----:B------:R-:W-:-:S03]  /*21c0*/  IADD3 R20, P3, R10, R20, RZ ;  /* 0x000000140a147210 */ /* 0x000fc60007f7e0ff */
[----:B------:R-:W-:Y:S01]  /*21d0*/  IMAD.X R23, R109, 0x1, R23, P1 ;  /* 0x000000016d177824 */ /* 0x000fe200008e0617 */
[----:B------:R-:W-:Y:S02]  /*21e0*/  IADD3.X R21, R11, R97, R21, P3, !PT ;  /* 0x000000610b157210 */ /* 0x000fe40001ffe415 */
[----:B------:R-:W-:Y:S02]  /*21f0*/  LEA R22, P1, R6, UR24, 0x2 ;  /* 0x0000001806167c11 */ /* 0x000fe4000f8210ff */
[----:B------:R-:W-:Y:S01]  /*2200*/  ISETP.GT.AND P3, PT, R5, 0x1, PT ;  /* 0x000000010500780c */ /* 0x000fe20003f64270 */
[----:B------:R-:W-:Y:S01]  /*2210*/  IMAD.WIDE.U32 R20, R4, UR8, R20 ;  /* 0x0000000804147c25 */ /* 0x000fe2000f8e0014 */
[----:B------:R-:W-:Y:S02]  /*2220*/  LEA.HI.X R23, R6, UR25, R23, 0x2, P1 ;  /* 0x0000001906177c11 */ /* 0x000fe400088f1417 */
[----:B------:R-:W-:Y:S01]  /*2230*/  ISETP.GT.AND P1, PT, R100, RZ, P3 ;  /* 0x000000ff6400720c */ /* 0x000fe20001f24270 */
[----:B------:R-:W-:Y:S01]  /*2240*/  IMAD.IADD R21, R101, 0x1, R21 ;  /* 0x0000000165157824 */ /* 0x000fe200078e0215 */
[----:B------:R-:W-:-:S04]  /*2250*/  LEA R96, P6, R20, UR24, 0x2 ;  /* 0x0000001814607c11 */ /* 0x000fc8000f8c10ff */
[----:B------:R-:W-:Y:S01]  /*2260*/  LEA.HI.X R97, R20, UR25, R21, 0x2, P6 ;  /* 0x0000001914617c11 */ /* 0x000fe2000b0f1415 */
[----:B---3--:R-:W-:-:S04]  /*2270*/  FMUL R93, R19, R14 ;  /* 0x0000000e135d7220 */ /* 0x008fc80000400000 */
[----:B--2---:R-:W-:-:S05]  /*2280*/  FFMA R103, R24, R13, R93 ;  /* 0x0000000d18677223 */ /* 0x004fca000000005d */
[----:B------:R0:W-:Y:S01]  /*2290*/  @P5 STG.E desc[UR16][R90.64], R103 ;  /* 0x000000675a005986 */ /* 0x0001e2000c101910 */
[----:B------:R-:W-:Y:S01]  /*22a0*/  LEA R92, P5, R106, R90, 0x2 ;  /* 0x0000005a6a5c7211 */ /* 0x000fe200078a10ff */
[----:B------:R-:W-:-:S12]  /*22b0*/  @!P1 BRA `(.L_x_33) ;  /* 0x0000000000049947 */ /* 0x000fd80003800000 */
[----:B------:R1:W5:Y:S02]  /*22c0*/  LDG.E.LTC128B R19, desc[UR16][R22.64] ;  /* 0x0000001016137981 */ /* 0x000364000c1e1920 */
.L_x_33:
[----:B------:R-:W-:Y:S05]  /*22d0*/  BSYNC B1 ;  /* 0x0000000000017941 */ /* 0x000fea0003800000 */
.L_x_32:
[----:B-----5:R-:W-:Y:S01]  /*22e0*/  FMUL R6, R19, R14 ;  /* 0x0000000e13067220 */ /* 0x020fe20000400000 */
[----:B------:R-:W-:Y:S01]  /*22f0*/  LEA.HI.X R93, R106, R91, R107, 0x2, P5 ;  /* 0x0000005b6a5d7211 */ /* 0x000fe200028f146b */
[----:B------:R-:W-:Y:S01]  /*2300*/  BSSY B1, `(.L_x_34) ;  /* 0x0000008000017945 */ /* 0x000fe20003800000 */
[----:B------:R-:W-:Y:S01]  /*2310*/  ISETP.GT.AND P2, PT, R100, 0x8, P2 ;  /* 0x000000086400780c */ /* 0x000fe20001744270 */
[----:B------:R-:W-:Y:S01]  /*2320*/  FFMA R25, R25, R13, R6 ;  /* 0x0000000d19197223 */ /* 0x000fe20000000006 */
[----:B------:R-:W-:-:S04]  /*2330*/  IADD3 R20, P5, P6, R10, R104, R94 ;  /* 0x000000680a147210 */ /* 0x000fc80007ebe05e */
[----:B------:R2:W-:Y:S01]  /*2340*/  @P1 STG.E desc[UR16][R92.64], R25 ;  /* 0x000000195c001986 */ /* 0x0005e2000c101910 */
[----:B------:R-:W-:-:S06]  /*2350*/  IADD3.X R21, R11, R109, R95, P5, P6 ;  /* 0x0000006d0b157210 */ /* 0x000fcc0002fec45f */
[----:B------:R-:W-:Y:S05]  /*2360*/  @!P2 BRA `(.L_x_35) ;  /* 0x000000000004a947 */ /* 0x000fea0003800000 */
[----:B------:R3:W5:Y:S02]  /*2370*/  LDG.E.LTC128B R19, desc[UR16][R96.64+0x20] ;  /* 0x0000201060137981 */ /* 0x000764000c1e1920 */
.L_x_35:
[----:B------:R-:W-:Y:S05]  /*2380*/  BSYNC B1 ;  /* 0x0000000000017941 */ /* 0x000fea0003800000 */
.L_x_34:
[----:B------:R-:W-:-:S04]  /*2390*/  IMAD.WIDE.U32 R20, R4, UR8, R20 ;  /* 0x0000000804147c25 */ /* 0x000fc8000f8e0014 */
[----:B--2--5:R-:W-:Y:S01]  /*23a0*/  FMUL R25, R19, R14 ;  /* 0x0000000e13197220 */ /* 0x024fe20000400000 */
[----:B------:R-:W-:Y:S01]  /*23b0*/  ISETP.GT.AND P3, PT, R100, 0x8, P3 ;  /* 0x000000086400780c */ /* 0x000fe20001f64270 */
[----:B------:R-:W-:Y:S01]  /*23c0*/  USHF.L.U64.HI UR11, UR22, 0x5, UR23 ;  /* 0x00000005160b7899 */ /* 0x000fe20008010217 */
[----:B------:R-:W-:Y:S01]  /*23d0*/  IMAD.IADD R21, R101, 0x1, R21 ;  /* 0x0000000165157824 */ /* 0x000fe200078e0215 */
[----:B------:R-:W-:Y:S01]  /*23e0*/  LEA R24, P6, R20, UR24, 0x2 ;  /* 0x0000001814187c11 */ /* 0x000fe2000f8c10ff */
[----:B------:R-:W-:Y:S01]  /*23f0*/  FFMA R95, R26, R13, R25 ;  /* 0x0000000d1a5f7223 */ /* 0x000fe20000000019 */
[----:B------:R-:W-:Y:S01]  /*2400*/  ISETP.GT.AND P1, PT, R5, 0x8, PT ;  /* 0x000000080500780c */ /* 0x000fe20003f24270 */
[----:B------:R-:W-:Y:S01]  /*2410*/  USHF.L.U32 UR10, UR22, 0x5, URZ ;  /* 0x00000005160a7899 */ /* 0x000fe2000800063f */
[----:B------:R-:W-:Y:S01]  /*2420*/  LEA.HI.X R25, R20, UR25, R21, 0x2, P6 ;  /* 0x0000001914197c11 */ /* 0x000fe2000b0f1415 */
[----:B------:R-:W-:Y:S01]  /*2430*/  @P2 IMAD.MOV.U32 R20, RZ, RZ, R90 ;  /* 0x000000ffff142224 */ /* 0x000fe200078e005a */
[----:B------:R-:W-:Y:S01]  /*2440*/  BSSY B1, `(.L_x_36) ;  /* 0x0000006000017945 */ /* 0x000fe20003800000 */
[----:B------:R-:W-:Y:S01]  /*2450*/  @P2 IMAD.MOV.U32 R21, RZ, RZ, R91 ;  /* 0x000000ffff152224 */ /* 0x000fe200078e005b */
[----:B------:R-:W-:-:S04]  /*2460*/  ISETP.GT.AND P5, PT, R100, RZ, P1 ;  /* 0x000000ff6400720c */ /* 0x000fc80000fa4270 */
[----:B------:R2:W-:Y:S01]  /*2470*/  @P2 STG.E desc[UR16][R20.64+0x20], R95 ;  /* 0x0000205f14002986 */ /* 0x0005e2000c101910 */
[----:B------:R-:W-:Y:S08]  /*2480*/  @!P3 BRA `(.L_x_37) ;  /* 0x000000000004b947 */ /* 0x000ff00003800000 */
[----:B------:R4:W5:Y:S02]  /*2490*/  LDG.E.LTC128B R19, desc[UR16][R24.64+0x20] ;  /* 0x0000201018137981 */ /* 0x000964000c1e1920 */
.L_x_37:
[----:B------:R-:W-:Y:S05]  /*24a0*/  BSYNC B1 ;  /* 0x0000000000017941 */ /* 0x000fea0003800000 */
.L_x_36:
[----:B-----5:R-:W-:Y:S01]  /*24b0*/  FMUL R4, R19, R14 ;  /* 0x0000000e13047220 */ /* 0x020fe20000400000 */
[----:B----4-:R-:W-:Y:S01]  /*24c0*/  IADD3 R24, P2, R88, UR10, RZ ;  /* 0x0000000a58187c10 */ /* 0x010fe2000ff5e0ff */
[----:B------:R-:W-:Y:S02]  /*24d0*/  IMAD.MOV.U32 R101, RZ, RZ, R19 ;  /* 0x000000ffff657224 */ /* 0x000fe400078e0013 */
[----:B---3--:R-:W-:Y:S01]  /*24e0*/  FFMA R97, R27, R13, R4 ;  /* 0x0000000d1b617223 */ /* 0x008fe20000000004 */
[----:B--2---:R-:W-:Y:S01]  /*24f0*/  @P3 IMAD.MOV.U32 R20, RZ, RZ, R92 ;  /* 0x000000ffff143224 */ /* 0x004fe200078e005c */
[----:B------:R-:W-:Y:S01]  /*2500*/  IADD3.X R25, R89, UR11, RZ, P2, !PT ;  /* 0x0000000b59197c10 */ /* 0x000fe200097fe4ff */
[----:B------:R-:W-:-:S05]  /*2510*/  @P3 IMAD.MOV.U32 R21, RZ, RZ, R93 ;  /* 0x000000ffff153224 */ /* 0x000fca00078e005d */
[----:B------:R2:W-:Y:S04]  /*2520*/  @P3 STG.E desc[UR16][R20.64+0x20], R97 ;  /* 0x0000206114003986 */ /* 0x0005e8000c101910 */
[----:B------:R-:W3:Y:S01]  /*2530*/  @P5 LDG.E.LTC128B R101, desc[UR16][R24.64] ;  /* 0x0000001018655981 */ /* 0x000ee2000c1e1920 */
[C---:B------:R-:W-:Y:S01]  /*2540*/  IMAD.SHL.U32 R4, R106.reuse, 0x20, RZ ;  /* 0x000000206a047824 */ /* 0x040fe200078e00ff */
[----:B------:R-:W-:Y:S01]  /*2550*/  SHF.L.U64.HI R6, R106, 0x5, R107 ;  /* 0x000000056a067819 */ /* 0x000fe2000001026b */
[----:B------:R-:W-:Y:S01]  /*2560*/  BSSY B1, `(.L_x_38) ;  /* 0x000000c000017945 */ /* 0x000fe20003800000 */
[----:B------:R-:W-:Y:S02]  /*2570*/  ISETP.GT.AND P3, PT, R5, 0x9, PT ;  /* 0x000000090500780c */ /* 0x000fe40003f64270 */
[----:B------:R-:W-:-:S02]  /*2580*/  IADD3 R26, P6, R4, R90, RZ ;  /* 0x0000005a041a7210 */ /* 0x000fc40007fde0ff */
[----:B------:R-:W-:-:S03]  /*2590*/  ISETP.GT.AND P2, PT, R100, RZ, P3 ;  /* 0x000000ff6400720c */ /* 0x000fc60001f44270 */
[----:B------:R-:W-:Y:S01]  /*25a0*/  IMAD.X R27, R6, 0x1, R91, P6 ;  /* 0x00000001061b7824 */ /* 0x000fe200030e065b */
[----:B------:R-:W-:-:S04]  /*25b0*/  IADD3 R94, P6, R22, UR10, RZ ;  /* 0x0000000a165e7c10 */ /* 0x000fc8000ffde0ff */
[----:B------:R-:W-:Y:S01]  /*25c0*/  IADD3.X R95, R23, UR11, RZ, P6, !PT ;  /* 0x0000000b175f7c10 */ /* 0x000fe2000b7fe4ff */
[----:B---3--:R-:W-:-:S04]  /*25d0*/  FMUL R19, R101, R14 ;  /* 0x0000000e65137220 */ /* 0x008fc80000400000 */
[----:B------:R-:W-:-:S05]  /*25e0*/  FFMA R19, R28, R13, R19 ;  /* 0x0000000d1c137223 */ /* 0x000fca0000000013 */
[----:B------:R2:W-:Y:S01]  /*25f0*/  @P5 STG.E desc[UR16][R26.64], R19 ;  /* 0x000000131a005986 */ /* 0x0005e2000c101910 */
[----:B------:R-:W-:Y:S05]  /*2600*/  @!P2 BRA `(.L_x_39) ;  /* 0x000000000004a947 */ /* 0x000fea0003800000 */
[----:B------:R3:W5:Y:S02]  /*2610*/  LDG.E.LTC128B R101, desc[UR16][R94.64] ;  /* 0x000000105e657981 */ /* 0x000764000c1e1920 */
.L_x_39:
[----:B------:R-:W-:Y:S05]  /*2620*/  BSYNC B1 ;  /* 0x0000000000017941 */ /* 0x000fea0003800000 */
.L_x_38:
[----:B------:R-:W-:Y:S01]  /*2630*/  UIADD3 UR8, UP0, UR10, 0x20, URZ ;  /* 0x000000200a087890 */ /* 0x000fe2000ff1e03f */
[----:B------:R-:W-:Y:S01]  /*2640*/  ISETP.GT.AND P1, PT, R100, 0x8, P1 ;  /* 0x000000086400780c */ /* 0x000fe20000f24270 */
[----:B--2--5:R-:W-:Y:S01]  /*2650*/  FMUL R20, R101, R14 ;  /* 0x0000000e65147220 */ /* 0x024fe20000400000 */
[----:B------:R-:W-:Y:S01]  /*2660*/  IADD3 R96, P5, R4, R92, RZ ;  /* 0x0000005c04607210 */ /* 0x000fe20007fbe0ff */
[----:B------:R-:W-:Y:S02]  /*2670*/  UIADD3.X UR9, URZ, UR11, URZ, UP0, !UPT ;  /* 0x0000000b3f097290 */ /* 0x000fe400087fe43f */
[----:B------:R-:W-:Y:S01]  /*2680*/  IADD3 R28, P6, R88, UR8, RZ ;  /* 0x00000008581c7c10 */ /* 0x000fe2000ffde0ff */
[----:B0-----:R-:W-:Y:S01]  /*2690*/  FFMA R103, R29, R13, R20 ;  /* 0x0000000d1d677223 */ /* 0x001fe20000000014 */
[----:B------:R-:W-:Y:S02]  /*26a0*/  IMAD.X R97, R6, 0x1, R93, P5 ;  /* 0x0000000106617824 */ /* 0x000fe400028e065d */
[----:B------:R-:W-:-:S03]  /*26b0*/  IADD3.X R29, R89, UR9, RZ, P6, !PT ;  /* 0x00000009591d7c10 */ /* 0x000fc6000b7fe4ff */
[----:B------:R0:W-:Y:S04]  /*26c0*/  @P2 STG.E desc[UR16][R96.64], R103 ;  /* 0x0000006760002986 */ /* 0x0001e8000c101910 */
[----:B------:R-:W2:Y:S01]  /*26d0*/  @P1 LDG.E.LTC128B R101, desc[UR16][R28.64] ;  /* 0x000000101c651981 */ /* 0x000ea2000c1e1920 */
[----:B------:R-:W-:Y:S01]  /*26e0*/  IADD3 R20, P2, R4, 0x20, RZ ;  /* 0x0000002004147810 */ /* 0x000fe20007f5e0ff */
[----:B------:R-:W-:Y:S01]  /*26f0*/  BSSY B1, `(.L_x_40) ;  /* 0x000000e000017945 */ /* 0x000fe20003800000 */
[----:B------:R-:W-:Y:S02]  /*2700*/  ISETP.GT.AND P5, PT, R100, 0x8, P3 ;  /* 0x000000086400780c */ /* 0x000fe40001fa4270 */
[----:B------:R-:W-:Y:S01]  /*2710*/  IADD3 R88, P6, R20, R90, RZ ;  /* 0x0000005a14587210 */ /* 0x000fe20007fde0ff */
[----:B------:R-:W-:Y:S01]  /*2720*/  IMAD.X R19, RZ, RZ, R6, P2 ;  /* 0x000000ffff137224 */ /* 0x000fe200010e0606 */
[----:B-1----:R-:W-:-:S02]  /*2730*/  IADD3 R22, P3, R22, UR8, RZ ;  /* 0x0000000816167c10 */ /* 0x002fc4000ff7e0ff */
[----:B------:R-:W-:Y:S01]  /*2740*/  ISETP.GT.AND P2, PT, R5, 0x10, PT ;  /* 0x000000100500780c */ /* 0x000fe20003f44270 */
[----:B------:R-:W-:Y:S01]  /*2750*/  IMAD.X R89, R19, 0x1, R91, P6 ;  /* 0x0000000113597824 */ /* 0x000fe200030e065b */
[----:B------:R-:W-:Y:S02]  /*2760*/  IADD3 R90, P6, R20, R92, RZ ;  /* 0x0000005c145a7210 */ /* 0x000fe40007fde0ff */
[----:B------:R-:W-:Y:S01]  /*2770*/  IADD3.X R23, R23, UR9, RZ, P3, !PT ;  /* 0x0000000917177c10 */ /* 0x000fe20009ffe4ff */
[----:B--2---:R-:W-:-:S04]  /*2780*/  FMUL R21, R101, R14 ;  /* 0x0000000e65157220 */ /* 0x004fc80000400000 */
[----:B------:R-:W-:-:S05]  /*2790*/  FFMA R21, R30, R13, R21 ;  /* 0x0000000d1e157223 */ /* 0x000fca0000000015 */
[----:B------:R0:W-:Y:S01]  /*27a0*/  @P1 STG.E desc[UR16][R88.64], R21 ;  /* 0x0000001558001986 */ /* 0x0001e2000c101910 */
[----:B------:R-:W-:Y:S05]  /*27b0*/  @!P5 BRA `(.L_x_41) ;  /* 0x000000000004d947 */ /* 0x000fea0003800000 */
[----:B------:R1:W5:Y:S02]  /*27c0*/  LDG.E.LTC128B R101, desc[UR16][R22.64] ;  /* 0x0000001016657981 */ /* 0x000364000c1e1920 */
.L_x_41:
[----:B------:R-:W-:Y:S05]  /*27d0*/  BSYNC B1 ;  /* 0x0000000000017941 */ /* 0x000fea0003800000 */
.L_x_40:
[----:B-1---5:R-:W-:Y:S01]  /*27e0*/  FMUL R22, R101, R14 ;  /* 0x0000000e65167220 */ /* 0x022fe20000400000 */
[----:B------:R-:W-:Y:S01]  /*27f0*/  IMAD.X R91, R19, 0x1, R93, P6 ;  /* 0x00000001135b7824 */ /* 0x000fe200030e065d */
[----:B------:R-:W-:Y:S01]  /*2800*/  ISETP.GT.AND P3, PT, R100, RZ, P2 ;  /* 0x000000ff6400720c */ /* 0x000fe20001764270 */
[----:B------:R-:W-:Y:S01]  /*2810*/  BSSY B1, `(.L_x_42) ;  /* 0x0000008000017945 */ /* 0x000fe20003800000 */
[----:B------:R-:W-:Y:S01]  /*2820*/  FFMA R31, R31, R13, R22 ;  /* 0x0000000d1f1f7223 */ /* 0x000fe20000000016 */
[----:B------:R-:W-:Y:S02]  /*2830*/  IADD3 R22, P1, R24, UR10, RZ ;  /* 0x0000000a18167c10 */ /* 0x000fe4000ff3e0ff */
[----:B------:R-:W-:Y:S02]  /*2840*/  IADD3 R28, P6, R26, R4, RZ ;  /* 0x000000041a1c7210 */ /* 0x000fe40007fde0ff */
[----:B------:R1:W-:Y:S01]  /*2850*/  @P5 STG.E desc[UR16][R90.64], R31 ;  /* 0x0000001f5a005986 */ /* 0x0003e2000c101910 */
[----:B------:R-:W-:-:S05]  /*2860*/  IADD3.X R23, R25, UR11, RZ, P1, !PT ;  /* 0x0000000b19177c10 */ /* 0x000fca0008ffe4ff */
[----:B------:R-:W-:Y:S05]  /*2870*/  @!P3 BRA `(.L_x_43) ;  /* 0x000000000004b947 */ /* 0x000fea0003800000 */
[----:B------:R2:W5:Y:S02]  /*2880*/  LDG.E.LTC128B R101, desc[UR16][R22.64] ;  /* 0x0000001016657981 */ /* 0x000564000c1e1920 */
.L_x_43:
[----:B------:R-:W-:Y:S05]  /*2890*/  BSYNC B1 ;  /* 0x0000000000017941 */ /* 0x000fea0003800000 */
.L_x_42:
[----:B------:R-:W-:Y:S01]  /*28a0*/  ISETP.GT.AND P1, PT, R5, 0x11, PT ;  /* 0x000000110500780c */ /* 0x000fe20003f24270 */
[----:B0----5:R-:W-:Y:S01]  /*28b0*/  FMUL R21, R101, R14 ;  /* 0x0000000e65157220 */ /* 0x021fe20000400000 */
[----:B------:R-:W-:Y:S01]  /*28c0*/  IMAD.X R29, R27, 0x1, R6, P6 ;  /* 0x000000011b1d7824 */ /* 0x000fe200030e0606 */
[----:B------:R-:W-:Y:S01]  /*28d0*/  BSSY B1, `(.L_x_44) ;  /* 0x0000009000017945 */ /* 0x000fe20003800000 */
[----:B------:R-:W-:Y:S01]  /*28e0*/  ISETP.GT.AND P5, PT, R100, RZ, P1 ;  /* 0x000000ff6400720c */ /* 0x000fe20000fa4270 */
[----:B------:R-:W-:Y:S01]  /*28f0*/  FFMA R21, R32, R13, R21 ;  /* 0x0000000d20157223 */ /* 0x000fe20000000015 */
[----:B------:R-:W-:-:S04]  /*2900*/  IADD3 R88, P6, R96, R4, RZ ;  /* 0x0000000460587210 */ /* 0x000fc80007fde0ff */
[----:B------:R0:W-:Y:S01]  /*2910*/  @P3 STG.E desc[UR16][R28.64], R21 ;  /* 0x000000151c003986 */ /* 0x0001e2000c101910 */
[----:B------:R-:W-:-:S04]  /*2920*/  IADD3 R30, P3, R94, UR10, RZ ;  /* 0x0000000a5e1e7c10 */ /* 0x000fc8000ff7e0ff */
[----:B-1----:R-:W-:Y:S02]  /*2930*/  IADD3.X R31, R95, UR11, RZ, P3, !PT ;  /* 0x0000000b5f1f7c10 */ /* 0x002fe40009ffe4ff */
[----:B------:R-:W-:Y:S07]  /*2940*/  @!P5 BRA `(.L_x_45) ;  /* 0x000000000004d947 */ /* 0x000fee0003800000 */
[----:B------:R1:W5:Y:S02]  /*2950*/  LDG.E.LTC128B R101, desc[UR16][R30.64] ;  /* 0x000000101e657981 */ /* 0x000364000c1e1920 */
.L_x_45:
[----:B------:R-:W-:Y:S05]  /*2960*/  BSYNC B1 ;  /* 0x0000000000017941 */ /* 0x000fea0003800000 */
.L_x_44:
[----:B-----5:R-:W-:Y:S01]  /*2970*/  FMUL R32, R101, R14 ;  /* 0x0000000e65207220 */ /* 0x020fe20000400000 */
[----:B------:R-:W-:Y:S01]  /*2980*/  IMAD.X R89, R97, 0x1, R6, P6 ;  /* 0x0000000161597824 */ /* 0x000fe200030e0606 */
[----:B------:R-:W-:Y:S01]  /*2990*/  ISETP.GT.AND P3, PT, R100, 0x8, P2 ;  /* 0x000000086400780c */ /* 0x000fe20001764270 */
[----:B------:R-:W-:Y:S01]  /*29a0*/  BSSY B1, `(.L_x_46) ;  /* 0x0000007000017945 */ /* 0x000fe20003800000 */
[----:B------:R-:W-:Y:S01]  /*29b0*/  FFMA R33, R33, R13, R32 ;  /* 0x0000000d21217223 */ /* 0x000fe20000000020 */
[----:B------:R-:W-:-:S04]  /*29c0*/  IADD3 R24, P2, R24, UR8, RZ ;  /* 0x0000000818187c10 */ /* 0x000fc8000ff5e0ff */
[----:B------:R4:W-:Y:S01]  /*29d0*/  @P5 STG.E desc[UR16][R88.64], R33 ;  /* 0x0000002158005986 */ /* 0x0009e2000c101910 */
[----:B------:R-:W-:-:S05]  /*29e0*/  IADD3.X R25, R25, UR9, RZ, P2, !PT ;  /* 0x0000000919197c10 */ /* 0x000fca00097fe4ff */
[----:B------:R-:W-:Y:S05]  /*29f0*/  @!P3 BRA `(.L_x_47) ;  /* 0x000000000004b947 */ /* 0x000fea0003800000 */
[----:B------:R0:W5:Y:S02]  /*2a00*/  LDG.E.LTC128B R101, desc[UR16][R24.64] ;  /* 0x0000001018657981 */ /* 0x000164000c1e1920 */
.L_x_47:
[----:B------:R-:W-:Y:S05]  /*2a10*/  BSYNC B1 ;  /* 0x0000000000017941 */ /* 0x000fea0003800000 */
.L_x_46:
[----:B0-----:R-:W-:Y:S01]  /*2a20*/  IADD3 R24, P5, R20, R26, RZ ;  /* 0x0000001a14187210 */ /* 0x001fe20007fbe0ff */
[----:B-----5:R-:W-:Y:S01]  /*2a30*/  FMUL R21, R101, R14 ;  /* 0x0000000e65157220 */ /* 0x020fe20000400000 */
[----:B------:R-:W-:Y:S01]  /*2a40*/  ISETP.GT.AND P1, PT, R100, 0x8, P1 ;  /* 0x000000086400780c */ /* 0x000fe20000f24270 */
[----:B------:R-:W-:Y:S01]  /*2a50*/  BSSY B1, `(.L_x_48) ;  /* 0x000000a000017945 */ /* 0x000fe20003800000 */
[----:B------:R-:W-:Y:S01]  /*2a60*/  IADD3 R26, P6, R94, UR8, RZ ;  /* 0x000000085e1a7c10 */ /* 0x000fe2000ffde0ff */
[----:B------:R-:W-:Y:S01]  /*2a70*/  FFMA R21, R34, R13, R21 ;  /* 0x0000000d22157223 */ /* 0x000fe20000000015 */
[----:B------:R-:W-:Y:S01]  /*2a80*/  IMAD.X R25, R19, 0x1, R27, P5 ;  /* 0x0000000113197824 */ /* 0x000fe200028e061b */
[----:B------:R-:W-:Y:S02]  /*2a90*/  ISETP.GT.AND P2, PT, R5, 0x18, PT ;  /* 0x000000180500780c */ /* 0x000fe40003f44270 */
[----:B------:R-:W-:Y:S02]  /*2aa0*/  IADD3 R32, P5, R20, R96, RZ ;  /* 0x0000006014207210 */ /* 0x000fe40007fbe0ff */
[----:B------:R0:W-:Y:S01]  /*2ab0*/  @P3 STG.E desc[UR16][R24.64], R21 ;  /* 0x0000001518003986 */ /* 0x0001e2000c101910 */
[----:B------:R-:W-:-:S03]  /*2ac0*/  IADD3.X R27, R95, UR9, RZ, P6, !PT ;  /* 0x000000095f1b7c10 */ /* 0x000fc6000b7fe4ff */
[----:B------:R-:W-:Y:S07]  /*2ad0*/  @!P1 BRA `(.L_x_49) ;  /* 0x0000000000049947 */ /* 0x000fee0003800000 */
[----:B------:R0:W5:Y:S02]  /*2ae0*/  LDG.E.LTC128B R101, desc[UR16][R26.64] ;  /* 0x000000101a657981 */ /* 0x000164000c1e1920 */
.L_x_49:
[----:B------:R-:W-:Y:S05]  /*2af0*/  BSYNC B1 ;  /* 0x0000000000017941 */ /* 0x000fea0003800000 */
.L_x_48:
[----:B0----5:R-:W-:Y:S01]  /*2b00*/  FMUL R24, R101, R14 ;  /* 0x0000000e65187220 */ /* 0x021fe20000400000 */
[----:B----4-:R-:W-:Y:S01]  /*2b10*/  IMAD.X R33, R19, 0x1, R97, P5 ;  /* 0x0000000113217824 */ /* 0x010fe200028e0661 */
        /* <DEDUP_REMOVED lines=9> */
.L_x_51:
[----:B------:R-:W-:Y:S05]  /*2bb0*/  BSYNC B1 ;  /* 0x0000000000017941 */ /* 0x000fea0003800000 */
.L_x_50:
[----:B------:R-:W-:Y:S01]  /*2bc0*/  ISETP.GT.AND P1, PT, R5, 0x19, PT ;  /* 0x000000190500780c */ /* 0x000fe20003f24270 */
[----:B------:R-:W-:Y:S02]  /*2bd0*/  IMAD.X R27, R29, 0x1, R6, P5 ;  /* 0x000000011d1b7824 */ /* 0x000fe400028e0606 */
[----:B-----5:R-:W-:Y:S01]  /*2be0*/  FMUL R21, R101, R14 ;  /* 0x0000000e65157220 */ /* 0x020fe20000400000 */
[----:B------:R-:W-:Y:S01]  /*2bf0*/  BSSY B1, `(.L_x_52) ;  /* 0x0000009000017945 */ /* 0x000fe20003800000 */
[----:B------:R-:W-:Y:S02]  /*2c00*/  ISETP.GT.AND P5, PT, R100, RZ, P1 ;  /* 0x000000ff6400720c */ /* 0x000fe40000fa4270 */
[----:B------:R-:W-:Y:S01]  /*2c10*/  FFMA R21, R36, R13, R21 ;  /* 0x0000000d24157223 */ /* 0x000fe20000000015 */
[----:B------:R-:W-:-:S04]  /*2c20*/  IADD3 R34, P6, R88, R4, RZ ;  /* 0x0000000458227210 */ /* 0x000fc80007fde0ff */
[----:B------:R1:W-:Y:S01]  /*2c30*/  @P3 STG.E desc[UR16][R26.64], R21 ;  /* 0x000000151a003986 */ /* 0x0003e2000c101910 */
[----:B0-----:R-:W-:-:S04]  /*2c40*/  IADD3 R32, P3, R30, UR10, RZ ;  /* 0x0000000a1e207c10 */ /* 0x001fc8000ff7e0ff */
[----:B------:R-:W-:Y:S01]  /*2c50*/  IADD3.X R33, R31, UR11, RZ, P3, !PT ;  /* 0x0000000b1f217c10 */ /* 0x000fe20009ffe4ff */
[----:B------:R-:W-:Y:S08]  /*2c60*/  @!P5 BRA `(.L_x_53) ;  /* 0x000000000004d947 */ /* 0x000ff00003800000 */
[----:B------:R0:W5:Y:S02]  /*2c70*/  LDG.E.LTC128B R101, desc[UR16][R32.64] ;  /* 0x0000001020657981 */ /* 0x000164000c1e1920 */
.L_x_53:
[----:B------:R-:W-:Y:S05]  /*2c80*/  BSYNC B1 ;  /* 0x0000000000017941 */ /* 0x000fea0003800000 */
.L_x_52:
[----:B-----5:R-:W-:Y:S01]  /*2c90*/  FMUL R36, R101, R14 ;  /* 0x0000000e65247220 */ /* 0x020fe20000400000 */
[----:B------:R-:W-:Y:S01]  /*2ca0*/  IMAD.X R35, R89, 0x1, R6, P6 ;  /* 0x0000000159237824 */ /* 0x000fe200030e0606 */
[----:B------:R-:W-:Y:S01]  /*2cb0*/  ISETP.GT.AND P3, PT, R100, 0x8, P2 ;  /* 0x000000086400780c */ /* 0x000fe20001764270 */
[----:B------:R-:W-:Y:S01]  /*2cc0*/  BSSY B1, `(.L_x_54) ;  /* 0x0000007000017945 */ /* 0x000fe20003800000 */
[----:B------:R-:W-:Y:S01]  /*2cd0*/  FFMA R37, R37, R13, R36 ;  /* 0x0000000d25257223 */ /* 0x000fe20000000024 */
[----:B--2---:R-:W-:-:S04]  /*2ce0*/  IADD3 R22, P2, R22, UR8, RZ ;  /* 0x0000000816167c10 */ /* 0x004fc8000ff5e0ff */
[----:B------:R2:W-:Y:S01]  /*2cf0*/  @P5 STG.E desc[UR16][R34.64], R37 ;  /* 0x0000002522005986 */ /* 0x0005e2000c101910 */
[----:B------:R-:W-:-:S05]  /*2d00*/  IADD3.X R23, R23, UR9, RZ, P2, !PT ;  /* 0x0000000917177c10 */ /* 0x000fca00097fe4ff */
[----:B------:R-:W-:Y:S05]  /*2d10*/  @!P3 BRA `(.L_x_55) ;  /* 0x000000000004b947 */ /* 0x000fea0003800000 */
[----:B------:R0:W5:Y:S02]  /*2d20*/  LDG.E.LTC128B R101, desc[UR16][R22.64] ;  /* 0x0000001016657981 */ /* 0x000164000c1e1920 */
.L_x_55:
[----:B------:R-:W-:Y:S05]  /*2d30*/  BSYNC B1 ;  /* 0x0000000000017941 */ /* 0x000fea0003800000 */
.L_x_54:
[----:B0-----:R-:W-:Y:S01]  /*2d40*/  IADD3 R22, P5, R28, R20, RZ ;  /* 0x000000141c167210 */ /* 0x001fe20007fbe0ff */
[----:B-1---5:R-:W-:Y:S01]  /*2d50*/  FMUL R21, R101, R14 ;  /* 0x0000000e65157220 */ /* 0x022fe20000400000 */
        /* <DEDUP_REMOVED lines=11> */
.L_x_57:
[----:B------:R-:W-:Y:S05]  /*2e10*/  BSYNC B1 ;  /* 0x0000000000017941 */ /* 0x000fea0003800000 */
.L_x_56:
[----:B0----5:R-:W-:Y:S01]  /*2e20*/  FMUL R22, R101, R14 ;  /* 0x0000000e65167220 */ /* 0x021fe20000400000 */
[----:B--2---:R-:W-:Y:S01]  /*2e30*/  IMAD.X R37, R89, 0x1, R19, P5 ;  /* 0x0000000159257824 */ /* 0x004fe200028e0613 */
[----:B------:R-:W-:Y:S01]  /*2e40*/  ISETP.GT.AND P3, PT, R100, RZ, P2 ;  /* 0x000000ff6400720c */ /* 0x000fe20001764270 */
[----:B------:R-:W-:Y:S01]  /*2e50*/  BSSY B1, `(.L_x_58) ;  /* 0x0000008000017945 */ /* 0x000fe20003800000 */
[----:B------:R-:W-:Y:S01]  /*2e60*/  FFMA R39, R39, R13, R22 ;  /* 0x0000000d27277223 */ /* 0x000fe20000000016 */
[----:B------:R-:W-:Y:S02]  /*2e70*/  IADD3 R22, P6, R24, UR10, RZ ;  /* 0x0000000a18167c10 */ /* 0x000fe4000ffde0ff */
[----:B-1----:R-:W-:Y:S02]  /*2e80*/  IADD3 R28, P5, R26, R4, RZ ;  /* 0x000000041a1c7210 */ /* 0x002fe40007fbe0ff */
[----:B------:R0:W-:Y:S01]  /*2e90*/  @P1 STG.E desc[UR16][R36.64], R39 ;  /* 0x0000002724001986 */ /* 0x0001e2000c101910 */
[----:B------:R-:W-:-:S05]  /*2ea0*/  IADD3.X R23, R25, UR11, RZ, P6, !PT ;  /* 0x0000000b19177c10 */ /* 0x000fca000b7fe4ff */
[----:B------:R-:W-:Y:S05]  /*2eb0*/  @!P3 BRA `(.L_x_59) ;  /* 0x000000000004b947 */ /* 0x000fea0003800000 */
[----:B------:R1:W5:Y:S02]  /*2ec0*/  LDG.E.LTC128B R101, desc[UR16][R22.64] ;  /* 0x0000001016657981 */ /* 0x000364000c1e1920 */
.L_x_59:
[----:B------:R-:W-:Y:S05]  /*2ed0*/  BSYNC B1 ;  /* 0x0000000000017941 */ /* 0x000fea0003800000 */
.L_x_58:
[----:B------:R-:W-:Y:S01]  /*2ee0*/  ISETP.GT.AND P1, PT, R5, 0x21, PT ;  /* 0x000000210500780c */ /* 0x000fe20003f24270 */
[----:B------:R-:W-:Y:S02]  /*2ef0*/  IMAD.X R29, R27, 0x1, R6, P5 ;  /* 0x000000011b1d7824 */ /* 0x000fe400028e0606 */
[----:B-----5:R-:W-:Y:S01]  /*2f00*/  FMUL R21, R101, R14 ;  /* 0x0000000e65157220 */ /* 0x020fe20000400000 */
[----:B------:R-:W-:Y:S01]  /*2f10*/  BSSY B1, `(.L_x_60) ;  /* 0x0000009000017945 */ /* 0x000fe20003800000 */
[----:B------:R-:W-:Y:S02]  /*2f20*/  ISETP.GT.AND P5, PT, R100, RZ, P1 ;  /* 0x000000ff6400720c */ /* 0x000fe40000fa4270 */
[----:B------:R-:W-:Y:S01]  /*2f30*/  FFMA R21, R40, R13, R21 ;  /* 0x0000000d28157223 */ /* 0x000fe20000000015 */
[----:B0-----:R-:W-:-:S04]  /*2f40*/  IADD3 R36, P6, R34, R4, RZ ;  /* 0x0000000422247210 */ /* 0x001fc80007fde0ff */
[----:B------:R0:W-:Y:S01]  /*2f50*/  @P3 STG.E desc[UR16][R28.64], R21 ;  /* 0x000000151c003986 */ /* 0x0001e2000c101910 */
[----:B------:R-:W-:-:S04]  /*2f60*/  IADD3 R30, P3, R32, UR10, RZ ;  /* 0x0000000a201e7c10 */ /* 0x000fc8000ff7e0ff */
[----:B------:R-:W-:Y:S01]  /*2f70*/  IADD3.X R31, R33, UR11, RZ, P3, !PT ;  /* 0x0000000b211f7c10 */ /* 0x000fe20009ffe4ff */
[----:B------:R-:W-:Y:S08]  /*2f80*/  @!P5 BRA `(.L_x_61) ;  /* 0x000000000004d947 */ /* 0x000ff00003800000 */
[----:B------:R2:W5:Y:S02]  /*2f90*/  LDG.E.LTC128B R101, desc[UR16][R30.64] ;  /* 0x000000101e657981 */ /* 0x000564000c1e1920 */
.L_x_61:
[----:B------:R-:W-:Y:S05]  /*2fa0*/  BSYNC B1 ;  /* 0x0000000000017941 */ /* 0x000fea0003800000 */
.L_x_60:
[----:B-----5:R-:W-:Y:S01]  /*2fb0*/  FMUL R38, R101, R14 ;  /* 0x0000000e65267220 */ /* 0x020fe20000400000 */
[----:B------:R-:W-:Y:S01]  /*2fc0*/  IMAD.X R37, R35, 0x1, R6, P6 ;  /* 0x0000000123257824 */ /* 0x000fe200030e0606 */
[----:B------:R-:W-:Y:S01]  /*2fd0*/  ISETP.GT.AND P3, PT, R100, 0x8, P2 ;  /* 0x000000086400780c */ /* 0x000fe20001764270 */
[----:B------:R-:W-:Y:S01]  /*2fe0*/  BSSY B1, `(.L_x_62) ;  /* 0x0000007000017945 */ /* 0x000fe20003800000 */
[----:B------:R-:W-:Y:S01]  /*2ff0*/  FFMA R41, R41, R13, R38 ;  /* 0x0000000d29297223 */ /* 0x000fe20000000026 */
[----:B----4-:R-:W-:-:S04]  /*3000*/  IADD3 R24, P2, R24, UR8, RZ ;  /* 0x0000000818187c10 */ /* 0x010fc8000ff5e0ff */
[----:B------:R4:W-:Y:S01]  /*3010*/  @P5 STG.E desc[UR16][R36.64], R41 ;  /* 0x0000002924005986 */ /* 0x0009e2000c101910 */
[----:B------:R-:W-:-:S05]  /*3020*/  IADD3.X R25, R25, UR9, RZ, P2, !PT ;  /* 0x0000000919197c10 */ /* 0x000fca00097fe4ff */
[----:B------:R-:W-:Y:S05]  /*3030*/  @!P3 BRA `(.L_x_63) ;  /* 0x000000000004b947 */ /* 0x000fea0003800000 */
[----:B------:R0:W5:Y:S02]  /*3040*/  LDG.E.LTC128B R101, desc[UR16][R24.64] ;  /* 0x0000001018657981 */ /* 0x000164000c1e1920 */
.L_x_63:
[----:B------:R-:W-:Y:S05]  /*3050*/  BSYNC B1 ;  /* 0x0000000000017941 */ /* 0x000fea0003800000 */
.L_x_62:
        /* <DEDUP_REMOVED lines=13> */
.L_x_65:
[----:B------:R-:W-:Y:S05]  /*3130*/  BSYNC B1 ;  /* 0x0000000000017941 */ /* 0x000fea0003800000 */
.L_x_64:
[----:B0----5:R-:W-:Y:S01]  /*3140*/  FMUL R24, R101, R14 ;  /* 0x0000000e65187220 */ /* 0x021fe20000400000 */
        /* <DEDUP_REMOVED lines=10> */
.L_x_67:
[----:B------:R-:W-:Y:S05]  /*31f0*/  BSYNC B1 ;  /* 0x0000000000017941 */ /* 0x000fea0003800000 */
.L_x_66:
        /* <DEDUP_REMOVED lines=8> */
[----:B------:R-:W-:-:S04]  /*3280*/  IADD3 R32, P3, R30, UR10, RZ ;  /* 0x0000000a1e207c10 */ /* 0x000fc8000ff7e0ff */
[----:B------:R-:W-:Y:S01]  /*3290*/  IADD3.X R33, R31, UR11, RZ, P3, !PT ;  /* 0x0000000b1f217c10 */ /* 0x000fe20009ffe4ff */
[----:B------:R-:W-:Y:S08]  /*32a0*/  @!P5 BRA `(.L_x_69) ;  /* 0x000000000004d947 */ /* 0x000ff00003800000 */
[----:B------:R0:W5:Y:S02]  /*32b0*/  LDG.E.LTC128B R101, desc[UR16][R32.64] ;  /* 0x0000001020657981 */ /* 0x000164000c1e1920 */
.L_x_69:
[----:B------:R-:W-:Y:S05]  /*32c0*/  BSYNC B1 ;  /* 0x0000000000017941 */ /* 0x000fea0003800000 */
.L_x_68:
[----:B0----5:R-:W-:Y:S01]  /*32d0*/  FMUL R38, R101, R14 ;  /* 0x0000000e65267220 */ /* 0x021fe20000400000 */
[----:B------:R-:W-:Y:S01]  /*32e0*/  IMAD.X R35, R37, 0x1, R6, P6 ;  /* 0x0000000125237824 */ /* 0x000fe200030e0606 */
[----:B------:R-:W-:Y:S01]  /*32f0*/  ISETP.GT.AND P3, PT, R100, 0x8, P2 ;  /* 0x000000086400780c */ /* 0x000fe20001764270 */
[----:B------:R-:W-:Y:S01]  /*3300*/  BSSY B1, `(.L_x_70) ;  /* 0x0000007000017945 */ /* 0x000fe20003800000 */
[----:B------:R-:W-:Y:S01]  /*3310*/  FFMA R45, R45, R13, R38 ;  /* 0x0000000d2d2d7223 */ /* 0x000fe20000000026 */
[----:B-1----:R-:W-:-:S04]  /*3320*/  IADD3 R22, P2, R22, UR8, RZ ;  /* 0x0000000816167c10 */ /* 0x002fc8000ff5e0ff */
[----:B------:R0:W-:Y:S01]  /*3330*/  @P5 STG.E desc[UR16][R34.64], R45 ;  /* 0x0000002d22005986 */ /* 0x0001e2000c101910 */
[----:B------:R-:W-:-:S05]  /*3340*/  IADD3.X R23, R23, UR9, RZ, P2, !PT ;  /* 0x0000000917177c10 */ /* 0x000fca00097fe4ff */
[----:B------:R-:W-:Y:S05]  /*3350*/  @!P3 BRA `(.L_x_71) ;  /* 0x000000000004b947 */ /* 0x000fea0003800000 */
[----:B------:R1:W5:Y:S02]  /*3360*/  LDG.E.LTC128B R101, desc[UR16][R22.64] ;  /* 0x0000001016657981 */ /* 0x000364000c1e1920 */
.L_x_71:
[----:B------:R-:W-:Y:S05]  /*3370*/  BSYNC B1 ;  /* 0x0000000000017941 */ /* 0x000fea0003800000 */
.L_x_70:
[----:B-1----:R-:W-:Y:S01]  /*3380*/  IADD3 R22, P5, R28, R20, RZ ;  /* 0x000000141c167210 */ /* 0x002fe20007fbe0ff */
        /* <DEDUP_REMOVED lines=12> */
.L_x_73:
[----:B------:R-:W-:Y:S05]  /*3450*/  BSYNC B1 ;  /* 0x0000000000017941 */ /* 0x000fea0003800000 */
.L_x_72:
[----:B-1---5:R-:W-:Y:S01]  /*3460*/  FMUL R22, R101, R14 ;  /* 0x0000000e65167220 */ /* 0x022fe20000400000 */
[----:B------:R-:W-:Y:S01]  /*3470*/  IMAD.X R39, R37, 0x1, R19, P5 ;  /* 0x0000000125277824 */ /* 0x000fe200028e0613 */
[----:B------:R-:W-:Y:S01]  /*3480*/  ISETP.GT.AND P3, PT, R100, RZ, P2 ;  /* 0x000000ff6400720c */ /* 0x000fe20001764270 */
[----:B------:R-:W-:Y:S01]  /*3490*/  BSSY B1, `(.L_x_74) ;  /* 0x0000008000017945 */ /* 0x000fe20003800000 */
[----:B------:R-:W-:Y:S01]  /*34a0*/  FFMA R47, R47, R13, R22 ;  /* 0x0000000d2f2f7223 */ /* 0x000fe20000000016 */
[----:B------:R-:W-:Y:S02]  /*34b0*/  IADD3 R22, P6, R24, UR10, RZ ;  /* 0x0000000a18167c10 */ /* 0x000fe4000ffde0ff */
[----:B0-----:R-:W-:Y:S02]  /*34c0*/  IADD3 R28, P5, R26, R4, RZ ;  /* 0x000000041a1c7210 */ /* 0x001fe40007fbe0ff */
[----:B------:R0:W-:Y:S01]  /*34d0*/  @P1 STG.E desc[UR16][R38.64], R47 ;  /* 0x0000002f26001986 */ /* 0x0001e2000c101910 */
[----:B------:R-:W-:-:S05]  /*34e0*/  IADD3.X R23, R25, UR11, RZ, P6, !PT ;  /* 0x0000000b19177c10 */ /* 0x000fca000b7fe4ff */
[----:B------:R-:W-:Y:S05]  /*34f0*/  @!P3 BRA `(.L_x_75) ;  /* 0x000000000004b947 */ /* 0x000fea0003800000 */
[----:B------:R1:W5:Y:S02]  /*3500*/  LDG.E.LTC128B R101, desc[UR16][R22.64] ;  /* 0x0000001016657981 */ /* 0x000364000c1e1920 */
.L_x_75:
[----:B------:R-:W-:Y:S05]  /*3510*/  BSYNC B1 ;  /* 0x0000000000017941 */ /* 0x000fea0003800000 */
.L_x_74:
[----:B------:R-:W-:Y:S01]  /*3520*/  ISETP.GT.AND P1, PT, R5, 0x31, PT ;  /* 0x000000310500780c */ /* 0x000fe20003f24270 */
[----:B------:R-:W-:Y:S02]  /*3530*/  IMAD.X R29, R27, 0x1, R6, P5 ;  /* 0x000000011b1d7824 */ /* 0x000fe400028e0606 */
[----:B-----5:R-:W-:Y:S01]  /*3540*/  FMUL R21, R101, R14 ;  /* 0x0000000e65157220 */ /* 0x020fe20000400000 */
[----:B------:R-:W-:Y:S01]  /*3550*/  BSSY B1, `(.L_x_76) ;  /* 0x0000009000017945 */ /* 0x000fe20003800000 */
[----:B------:R-:W-:Y:S02]  /*3560*/  ISETP.GT.AND P5, PT, R100, RZ, P1 ;  /* 0x000000ff6400720c */ /* 0x000fe40000fa4270 */
[----:B------:R-:W-:Y:S01]  /*3570*/  FFMA R21, R48, R13, R21 ;  /* 0x0000000d30157223 */ /* 0x000fe20000000015 */
[----:B----4-:R-:W-:-:S04]  /*3580*/  IADD3 R36, P6, R34, R4, RZ ;  /* 0x0000000422247210 */ /* 0x010fc80007fde0ff */
[----:B------:R4:W-:Y:S01]  /*3590*/  @P3 STG.E desc[UR16][R28.64], R21 ;  /* 0x000000151c003986 */ /* 0x0009e2000c101910 */
[----:B--2---:R-:W-:-:S04]  /*35a0*/  IADD3 R30, P3, R32, UR10, RZ ;  /* 0x0000000a201e7c10 */ /* 0x004fc8000ff7e0ff */
[----:B------:R-:W-:Y:S01]  /*35b0*/  IADD3.X R31, R33, UR11, RZ, P3, !PT ;  /* 0x0000000b211f7c10 */ /* 0x000fe20009ffe4ff */
[----:B------:R-:W-:Y:S08]  /*35c0*/  @!P5 BRA `(.L_x_77) ;  /* 0x000000000004d947 */ /* 0x000ff00003800000 */
[----:B------:R2:W5:Y:S02]  /*35d0*/  LDG.E.LTC128B R101, desc[UR16][R30.64] ;  /* 0x000000101e657981 */ /* 0x000564000c1e1920 */
.L_x_77:
[----:B------:R-:W-:Y:S05]  /*35e0*/  BSYNC B1 ;  /* 0x0000000000017941 */ /* 0x000fea0003800000 */
.L_x_76:
[----:B0----5:R-:W-:Y:S01]  /*35f0*/  FMUL R38, R101, R14 ;  /* 0x0000000e65267220 */ /* 0x021fe20000400000 */
        /* <DEDUP_REMOVED lines=9> */
.L_x_79:
[----:B------:R-:W-:Y:S05]  /*3690*/  BSYNC B1 ;  /* 0x0000000000017941 */ /* 0x000fea0003800000 */
.L_x_78:
[----:B0-----:R-:W-:Y:S01]  /*36a0*/  IADD3 R24, P5, R26, R20, RZ ;  /* 0x000000141a187210 */ /* 0x001fe20007fbe0ff */
[----:B----45:R-:W-:Y:S01]  /*36b0*/  FMUL R21, R101, R14 ;  /* 0x0000000e65157220 */ /* 0x030fe20000400000 */
        /* <DEDUP_REMOVED lines=11> */
.L_x_81:
[----:B------:R-:W-:Y:S05]  /*3770*/  BSYNC B1 ;  /* 0x0000000000017941 */ /* 0x000fea0003800000 */
.L_x_80:
[----:B0----5:R-:W-:Y:S01]  /*3780*/  FMUL R24, R101, R14 ;  /* 0x0000000e65187220 */ /* 0x021fe20000400000 */
[----:B------:R-:W-:Y:S01]  /*3790*/  IMAD.X R39, R35, 0x1, R19, P5 ;  /* 0x0000000123277824 */ /* 0x000fe200028e0613 */
[----:B------:R-:W-:Y:S01]  /*37a0*/  ISETP.GT.AND P3, PT, R100, RZ, P2 ;  /* 0x000000ff6400720c */ /* 0x000fe20001764270 */
[----:B------:R-:W-:Y:S01]  /*37b0*/  BSSY B1, `(.L_x_82) ;  /* 0x0000008000017945 */ /* 0x000fe20003800000 */
[----:B------:R-:W-:Y:S01]  /*37c0*/  FFMA R51, R51, R13, R24 ;  /* 0x0000000d33337223 */ /* 0x000fe20000000018 */
[----:B------:R-:W-:Y:S02]  /*37d0*/  IADD3 R24, P6, R22, UR10, RZ ;  /* 0x0000000a16187c10 */ /* 0x000fe4000ffde0ff */
[----:B----4-:R-:W-:Y:S02]  /*37e0*/  IADD3 R26, P5, R28, R4, RZ ;  /* 0x000000041c1a7210 */ /* 0x010fe40007fbe0ff */
[----:B------:R0:W-:Y:S01]  /*37f0*/  @P1 STG.E desc[UR16][R38.64], R51 ;  /* 0x0000003326001986 */ /* 0x0001e2000c101910 */
[----:B------:R-:W-:-:S05]  /*3800*/  IADD3.X R25, R23, UR11, RZ, P6, !PT ;  /* 0x0000000b17197c10 */ /* 0x000fca000b7fe4ff */
[----:B------:R-:W-:Y:S05]  /*3810*/  @!P3 BRA `(.L_x_83) ;  /* 0x000000000004b947 */ /* 0x000fea0003800000 */
[----:B------:R4:W5:Y:S02]  /*3820*/  LDG.E.LTC128B R101, desc[UR16][R24.64] ;  /* 0x0000001018657981 */ /* 0x000964000c1e1920 */
.L_x_83:
[----:B------:R-:W-:Y:S05]  /*3830*/  BSYNC B1 ;  /* 0x0000000000017941 */ /* 0x000fea0003800000 */
.L_x_82:
        /* <DEDUP_REMOVED lines=12> */
.L_x_85:
[----:B------:R-:W-:Y:S05]  /*3900*/  BSYNC B1 ;  /* 0x0000000000017941 */ /* 0x000fea0003800000 */
.L_x_84:
        /* <DEDUP_REMOVED lines=10> */
.L_x_87:
[----:B------:R-:W-:Y:S05]  /*39b0*/  BSYNC B1 ;  /* 0x0000000000017941 */ /* 0x000fea0003800000 */
.L_x_86:
        /* <DEDUP_REMOVED lines=13> */
.L_x_89:
[----:B------:R-:W-:Y:S05]  /*3a90*/  BSYNC B1 ;  /* 0x0000000000017941 */ /* 0x000fea0003800000 */
.L_x_88:
        /* <DEDUP_REMOVED lines=11> */
.L_x_91:
[----:B------:R-:W-:Y:S05]  /*3b50*/  BSYNC B1 ;  /* 0x0000000000017941 */ /* 0x000fea0003800000 */
.L_x_90:
        /* <DEDUP_REMOVED lines=8> */
[----:B--2---:R-:W-:-:S04]  /*3be0*/  IADD3 R30, P3, R32, UR10, RZ ;  /* 0x0000000a201e7c10 */ /* 0x004fc8000ff7e0ff */
[----:B------:R-:W-:Y:S01]  /*3bf0*/  IADD3.X R31, R33, UR11, RZ, P3, !PT ;  /* 0x0000000b211f7c10 */ /* 0x000fe20009ffe4ff */
[----:B------:R-:W-:Y:S08]  /*3c00*/  @!P5 BRA `(.L_x_93) ;  /* 0x000000000004d947 */ /* 0x000ff00003800000 */
[----:B------:R2:W5:Y:S02]  /*3c10*/  LDG.E.LTC128B R101, desc[UR16][R30.64] ;  /* 0x000000101e657981 */ /* 0x000564000c1e1920 */
.L_x_93:
[----:B------:R-:W-:Y:S05]  /*3c20*/  BSYNC B1 ;  /* 0x0000000000017941 */ /* 0x000fea0003800000 */
.L_x_92:
[----:B0----5:R-:W-:Y:S01]  /*3c30*/  FMUL R38, R101, R14 ;  /* 0x0000000e65267220 */ /* 0x021fe20000400000 */
        /* <DEDUP_REMOVED lines=9> */
.L_x_95:
[----:B------:R-:W-:Y:S05]  /*3cd0*/  BSYNC B1 ;  /* 0x0000000000017941 */ /* 0x000fea0003800000 */
.L_x_94:
[----:B----4-:R-:W-:Y:S01]  /*3ce0*/  IADD3 R24, P5, R26, R20, RZ ;  /* 0x000000141a187210 */ /* 0x010fe20007fbe0ff */
        /* <DEDUP_REMOVED lines=12> */
.L_x_97:
[----:B------:R-:W-:Y:S05]  /*3db0*/  BSYNC B1 ;  /* 0x0000000000017941 */ /* 0x000fea0003800000 */
.L_x_96:
[----:B----45:R-:W-:Y:S01]  /*3dc0*/  FMUL R24, R101, R14 ;  /* 0x0000000e65187220 */ /* 0x030fe20000400000 */
        /* <DEDUP_REMOVED lines=10> */
.L_x_99:
[----:B------:R-:W-:Y:S05]  /*3e70*/  BSYNC B1 ;  /* 0x0000000000017941 */ /* 0x000fea0003800000 */
.L_x_98:
        /* <DEDUP_REMOVED lines=12> */
.L_x_101:
[----:B------:R-:W-:Y:S05]  /*3f40*/  BSYNC B1 ;  /* 0x0000000000017941 */ /* 0x000fea0003800000 */
.L_x_100:
        /* <DEDUP_REMOVED lines=10> */
.L_x_103:
[----:B------:R-:W-:Y:S05]  /*3ff0*/  BSYNC B1 ;  /* 0x0000000000017941 */ /* 0x000fea0003800000 */
.L_x_102:
        /* <DEDUP_REMOVED lines=13> */
.L_x_105:
[----:B------:R-:W-:Y:S05]  /*40d0*/  BSYNC B1 ;  /* 0x0000000000017941 */ /* 0x000fea0003800000 */
.L_x_104:
        /* <DEDUP_REMOVED lines=11> */
.L_x_107:
[----:B------:R-:W-:Y:S05]  /*4190*/  BSYNC B1 ;  /* 0x0000000000017941 */ /* 0x000fea0003800000 */
.L_x_106:
        /* <DEDUP_REMOVED lines=12> */
.L_x_109:
[----:B------:R-:W-:Y:S05]  /*4260*/  BSYNC B1 ;  /* 0x0000000000017941 */ /* 0x000fea0003800000 */
.L_x_108:
        /* <DEDUP_REMOVED lines=10> */
.L_x_111:
[----:B------:R-:W-:Y:S05]  /*4310*/  BSYNC B1 ;  /* 0x0000000000017941 */ /* 0x000fea0003800000 */
.L_x_110:
        /* <DEDUP_REMOVED lines=13> */
.L_x_113:
[----:B------:R-:W-:Y:S05]  /*43f0*/  BSYNC B1 ;  /* 0x0000000000017941 */ /* 0x000fea0003800000 */
.L_x_112:
        /* <DEDUP_REMOVED lines=11> */
.L_x_115:
[----:B------:R-:W-:Y:S05]  /*44b0*/  BSYNC B1 ;  /* 0x0000000000017941 */ /* 0x000fea0003800000 */
.L_x_114:
        /* <DEDUP_REMOVED lines=12> */
.L_x_117:
[----:B------:R-:W-:Y:S05]  /*4580*/  BSYNC B1 ;  /* 0x0000000000017941 */ /* 0x000fea0003800000 */
.L_x_116:
        /* <DEDUP_REMOVED lines=10> */
.L_x_119:
[----:B------:R-:W-:Y:S05]  /*4630*/  BSYNC B1 ;  /* 0x0000000000017941 */ /* 0x000fea0003800000 */
.L_x_118:
        /* <DEDUP_REMOVED lines=13> */
.L_x_121:
[----:B------:R-:W-:Y:S05]  /*4710*/  BSYNC B1 ;  /* 0x0000000000017941 */ /* 0x000fea0003800000 */
.L_x_120:
        /* <DEDUP_REMOVED lines=11> */
.L_x_123:
[----:B------:R-:W-:Y:S05]  /*47d0*/  BSYNC B1 ;  /* 0x0000000000017941 */ /* 0x000fea0003800000 */
.L_x_122:
        /* <DEDUP_REMOVED lines=12> */
.L_x_125:
[----:B------:R-:W-:Y:S05]  /*48a0*/  BSYNC B1 ;  /* 0x0000000000017941 */ /* 0x000fea0003800000 */
.L_x_124:
        /* <DEDUP_REMOVED lines=10> */
.L_x_127:
[----:B------:R-:W-:Y:S05]  /*4950*/  BSYNC B1 ;  /* 0x0000000000017941 */ /* 0x000fea0003800000 */
.L_x_126:
        /* <DEDUP_REMOVED lines=13> */
.L_x_129:
[----:B------:R-:W-:Y:S05]  /*4a30*/  BSYNC B1 ;  /* 0x0000000000017941 */ /* 0x000fea0003800000 */
.L_x_128:
        /* <DEDUP_REMOVED lines=11> */
.L_x_131:
[----:B------:R-:W-:Y:S05]  /*4af0*/  BSYNC B1 ;  /* 0x0000000000017941 */ /* 0x000fea0003800000 */
.L_x_130:
        /* <DEDUP_REMOVED lines=12> */
.L_x_133:
[----:B------:R-:W-:Y:S05]  /*4bc0*/  BSYNC B1 ;  /* 0x0000000000017941 */ /* 0x000fea0003800000 */
.L_x_132:
        /* <DEDUP_REMOVED lines=10> */
.L_x_135:
[----:B------:R-:W-:Y:S05]  /*4c70*/  BSYNC B1 ;  /* 0x0000000000017941 */ /* 0x000fea0003800000 */
.L_x_134:
        /* <DEDUP_REMOVED lines=13> */
.L_x_137:
[----:B------:R-:W-:Y:S05]  /*4d50*/  BSYNC B1 ;  /* 0x0000000000017941 */ /* 0x000fea0003800000 */
.L_x_136:
        /* <DEDUP_REMOVED lines=11> */
.L_x_139:
[----:B------:R-:W-:Y:S05]  /*4e10*/  BSYNC B1 ;  /* 0x0000000000017941 */ /* 0x000fea0003800000 */
.L_x_138:
[----:B------:R-:W-:Y:S01]  /*4e20*/  ISETP.GT.AND P2, PT, R5, 0x71, PT ;  /* 0x000000710500780c */ /* 0x000fe20003f44270 */
[----:B-----5:R-:W-:Y:S01]  /*4e30*/  FMUL R21, R101, R14 ;  /* 0x0000000e65157220 */ /* 0x020fe20000400000 */
[----:B------:R-:W-:Y:S01]  /*4e40*/  IMAD.X R29, R27, 0x1, R6, P5 ;  /* 0x000000011b1d7824 */ /* 0x000fe200028e0606 */
[----:B------:R-:W-:Y:S01]  /*4e50*/  BSSY B1, `(.L_x_140) ;  /* 0x0000009000017945 */ /* 0x000fe20003800000 */
[----:B------:R-:W-:Y:S01]  /*4e60*/  ISETP.GT.AND P1, PT, R100, RZ, P2 ;  /* 0x000000ff6400720c */ /* 0x000fe20001724270 */
[----:B------:R-:W-:Y:S01]  /*4e70*/  FFMA R21, R80, R13, R21 ;  /* 0x0000000d50157223 */ /* 0x000fe20000000015 */
[----:B------:R-:W-:-:S04]  /*4e80*/  IADD3 R36, P5, R34, R4, RZ ;  /* 0x0000000422247210 */ /* 0x000fc80007fbe0ff */
[----:B------:R0:W-:Y:S01]  /*4e90*/  @P6 STG.E desc[UR16][R28.64], R21 ;  /* 0x000000151c006986 */ /* 0x0001e2000c101910 */
[----:B--2---:R-:W-:-:S04]  /*4ea0*/  IADD3 R30, P6, R32, UR10, RZ ;  /* 0x0000000a201e7c10 */ /* 0x004fc8000ffde0ff */
[----:B------:R-:W-:Y:S02]  /*4eb0*/  IADD3.X R31, R33, UR11, RZ, P6, !PT ;  /* 0x0000000b211f7c10 */ /* 0x000fe4000b7fe4ff */
[----:B------:R-:W-:Y:S07]  /*4ec0*/  @!P1 BRA `(.L_x_141) ;  /* 0x0000000000049947 */ /* 0x000fee0003800000 */
[----:B------:R2:W5:Y:S02]  /*4ed0*/  LDG.E.LTC128B R101, desc[UR16][R30.64] ;  /* 0x000000101e657981 */ /* 0x000564000c1e1920 */
.L_x_141:
[----:B------:R-:W-:Y:S05]  /*4ee0*/  BSYNC B1 ;  /* 0x0000000000017941 */ /* 0x000fea0003800000 */
.L_x_140:
        /* <DEDUP_REMOVED lines=10> */
.L_x_143:
[----:B------:R-:W-:Y:S05]  /*4f90*/  BSYNC B1 ;  /* 0x0000000000017941 */ /* 0x000fea0003800000 */
.L_x_142:
        /* <DEDUP_REMOVED lines=13> */
.L_x_145:
[----:B------:R-:W-:Y:S05]  /*5070*/  BSYNC B1 ;  /* 0x0000000000017941 */ /* 0x000fea0003800000 */
.L_x_144:
[----:B----45:R-:W-:Y:S01]  /*5080*/  FMUL R24, R101, R14 ;  /* 0x0000000e65187220 */ /* 0x030fe20000400000 */
[----:B------:R-:W-:Y:S01]  /*5090*/  IMAD.X R39, R35, 0x1, R19, P5 ;  /* 0x0000000123277824 */ /* 0x000fe200028e0613 */
[----:B------:R-:W-:Y:S01]  /*50a0*/  ISETP.GT.AND P6, PT, R100, RZ, P1 ;  /* 0x000000ff6400720c */ /* 0x000fe20000fc4270 */
[----:B------:R-:W-:Y:S01]  /*50b0*/  BSSY B1, `(.L_x_146) ;  /* 0x0000008000017945 */ /* 0x000fe20003800000 */
[----:B------:R-:W-:Y:S01]  /*50c0*/  FFMA R83, R83, R13, R24 ;  /* 0x0000000d53537223 */ /* 0x000fe20000000018 */
[----:B0-----:R-:W-:-:S04]  /*50d0*/  IADD3 R26, P3, R28, R4, RZ ;  /* 0x000000041c1a7210 */ /* 0x001fc80007f7e0ff */
[----:B------:R0:W-:Y:S06]  /*50e0*/  @P2 STG.E desc[UR16][R38.64], R83 ;  /* 0x0000005326002986 */ /* 0x0001ec000c101910 */
[----:B------:R-:W-:Y:S05]  /*50f0*/  @!P6 BRA `(.L_x_147) ;  /* 0x00000000000ce947 */ /* 0x000fea0003800000 */
[----:B------:R-:W-:-:S04]  /*5100*/  IADD3 R24, P2, R22, UR10, RZ ;  /* 0x0000000a16187c10 */ /* 0x000fc8000ff5e0ff */
[----:B------:R-:W-:-:S05]  /*5110*/  IADD3.X R25, R23, UR11, RZ, P2, !PT ;  /* 0x0000000b17197c10 */ /* 0x000fca00097fe4ff */
[----:B------:R4:W5:Y:S04]  /*5120*/  LDG.E.LTC128B R101, desc[UR16][R24.64] ;  /* 0x0000001018657981 */ /* 0x000968000c1e1920 */
.L_x_147:
[----:B------:R-:W-:Y:S05]  /*5130*/  BSYNC B1 ;  /* 0x0000000000017941 */ /* 0x000fea0003800000 */
.L_x_146:
[----:B------:R-:W-:Y:S01]  /*5140*/  ISETP.GT.AND P2, PT, R5, 0x79, PT ;  /* 0x000000790500780c */ /* 0x000fe20003f44270 */
[----:B-----5:R-:W-:Y:S01]  /*5150*/  FMUL R21, R101, R14 ;  /* 0x0000000e65157220 */ /* 0x020fe20000400000 */
[----:B------:R-:W-:Y:S01]  /*5160*/  IMAD.X R27, R29, 0x1, R6, P3 ;  /* 0x000000011d1b7824 */ /* 0x000fe200018e0606 */
[----:B----4-:R-:W-:Y:S01]  /*5170*/  IADD3 R24, P3, R36, R4, RZ ;  /* 0x0000000424187210 */ /* 0x010fe20007f7e0ff */
[----:B------:R-:W-:Y:S01]  /*5180*/  BSSY B1, `(.L_x_148) ;  /* 0x0000008000017945 */ /* 0x000fe20003800000 */
[----:B------:R-:W-:Y:S01]  /*5190*/  ISETP.GT.AND P5, PT, R100, RZ, P2 ;  /* 0x000000ff6400720c */ /* 0x000fe200017a4270 */
[----:B------:R-:W-:-:S05]  /*51a0*/  FFMA R21, R84, R13, R21 ;  /* 0x0000000d54157223 */ /* 0x000fca0000000015 */
[----:B------:R4:W-:Y:S01]  /*51b0*/  @P6 STG.E desc[UR16][R26.64], R21 ;  /* 0x000000151a006986 */ /* 0x0009e2000c101910 */
[----:B------:R-:W-:-:S04]  /*51c0*/  IADD3 R4, P6, R30, UR10, RZ ;  /* 0x0000000a1e047c10 */ /* 0x000fc8000ffde0ff */
[----:B------:R-:W-:Y:S02]  /*51d0*/  IADD3.X R5, R31, UR11, RZ, P6, !PT ;  /* 0x0000000b1f057c10 */ /* 0x000fe4000b7fe4ff */
[----:B------:R-:W-:Y:S07]  /*51e0*/  @!P5 BRA `(.L_x_149) ;  /* 0x000000000004d947 */ /* 0x000fee0003800000 */
[----:B------:R0:W5:Y:S02]  /*51f0*/  LDG.E.LTC128B R101, desc[UR16][R4.64] ;  /* 0x0000001004657981 */ /* 0x000164000c1e1920 */
.L_x_149:
[----:B------:R-:W-:Y:S05]  /*5200*/  BSYNC B1 ;  /* 0x0000000000017941 */ /* 0x000fea0003800000 */
.L_x_148:
[----:B0----5:R-:W-:Y:S01]  /*5210*/  FMUL R4, R101, R14 ;  /* 0x0000000e65047220 */ /* 0x021fe20000400000 */
[----:B------:R-:W-:Y:S01]  /*5220*/  IMAD.X R25, R37, 0x1, R6, P3 ;  /* 0x0000000125197824 */ /* 0x000fe200018e0606 */
[----:B------:R-:W-:Y:S01]  /*5230*/  ISETP.GT.AND P1, PT, R100, 0x8, P1 ;  /* 0x000000086400780c */ /* 0x000fe20000f24270 */
        /* <DEDUP_REMOVED lines=8> */
.L_x_151:
[----:B------:R-:W-:Y:S05]  /*52c0*/  BSYNC B1 ;  /* 0x0000000000017941 */ /* 0x000fea0003800000 */
.L_x_150:
[----:B------:R-:W-:Y:S01]  /*52d0*/  ISETP.GT.AND P2, PT, R100, 0x8, P2 ;  /* 0x000000086400780c */ /* 0x000fe20001744270 */
[----:B----45:R-:W-:Y:S01]  /*52e0*/  FMUL R5, R101, R14 ;  /* 0x0000000e65057220 */ /* 0x030fe20000400000 */
[----:B------:R-:W-:Y:S01]  /*52f0*/  IMAD.X R27, R29, 0x1, R19, P6 ;  /* 0x000000011d1b7824 */ /* 0x000fe200030e0613 */
[----:B------:R-:W-:Y:S02]  /*5300*/  BSSY B1, `(.L_x_152) ;  /* 0x0000007000017945 */ /* 0x000fe40003800000 */
[----:B------:R-:W-:-:S05]  /*5310*/  FFMA R21, R86, R13, R5 ;  /* 0x0000000d56157223 */ /* 0x000fca0000000005 */
[----:B------:R4:W-:Y:S01]  /*5320*/  @P1 STG.E desc[UR16][R26.64], R21 ;  /* 0x000000151a001986 */ /* 0x0009e2000c101910 */
[----:B------:R-:W-:-:S04]  /*5330*/  IADD3 R4, P1, R30, UR8, RZ ;  /* 0x000000081e047c10 */ /* 0x000fc8000ff3e0ff */
[----:B------:R-:W-:Y:S01]  /*5340*/  IADD3.X R5, R31, UR9, RZ, P1, !PT ;  /* 0x000000091f057c10 */ /* 0x000fe20008ffe4ff */
[----:B------:R-:W-:Y:S08]  /*5350*/  @!P2 BRA `(.L_x_153) ;  /* 0x000000000004a947 */ /* 0x000ff00003800000 */
[----:B------:R0:W5:Y:S02]  /*5360*/  LDG.E.LTC128B R101, desc[UR16][R4.64] ;  /* 0x0000001004657981 */ /* 0x000164000c1e1920 */
.L_x_153:
[----:B------:R-:W-:Y:S05]  /*5370*/  BSYNC B1 ;  /* 0x0000000000017941 */ /* 0x000fea0003800000 */
.L_x_152:
[----:B------:R-:W-:Y:S05]  /*5380*/  @!P2 BRA `(.L_x_154) ;  /* 0x000000140094a947 */ /* 0x000fea0003800000 */
[----:B------:R-:W-:Y:S01]  /*5390*/  IADD3 R20, P1, R36, R20, RZ ;  /* 0x0000001424147210 */ /* 0x000fe20007f3e0ff */
[----:B0----5:R-:W-:-:S04]  /*53a0*/  FMUL R4, R101, R14 ;  /* 0x0000000e65047220 */ /* 0x021fc80000400000 */
[----:B----4-:R-:W-:Y:S02]  /*53b0*/  IMAD.X R21, R37, 0x1, R19, P1 ;  /* 0x0000000125157824 */ /* 0x010fe400008e0613 */
[----:B------:R-:W-:-:S05]  /*53c0*/  FFMA R87, R87, R13, R4 ;  /* 0x0000000d57577223 */ /* 0x000fca0000000004 */
[----:B------:R0:W-:Y:S01]  /*53d0*/  STG.E desc[UR16][R20.64], R87 ;  /* 0x0000005714007986 */ /* 0x0001e2000c101910 */
[----:B------:R-:W-:Y:S05]  /*53e0*/  BRA `(.L_x_154) ;  /* 0x00000014007c7947 */ /* 0x000fea0003800000 */
.L_x_31:
[----:B------:R-:W-:Y:S01]  /*53f0*/  ISETP.GT.AND P3, PT, R5, 0x1, PT ;  /* 0x000000010500780c */ /* 0x000fe20003f64270 */
[----:B------:R-:W-:Y:S01]  /*5400*/  ULDC.64 UR8, c[0x0][0x6c0] ;  /* 0x0001b00000087ab9 */ /* 0x000fe20000000a00 */
[-C--:B--2---:R-:W-:Y:S01]  /*5410*/  FMUL R19, R24, R13.reuse ;  /* 0x0000000d18137220 */ /* 0x084fe20000400000 */
[----:B------:R-:W-:Y:S01]  /*5420*/  LEA R22, P6, R102, UR8, 0x2 ;  /* 0x0000000866167c11 */ /* 0x000fe2000f8c10ff */
[-C--:B------:R-:W-:Y:S01]  /*5430*/  FMUL R21, R25, R13.reuse ;  /* 0x0000000d19157220 */ /* 0x080fe20000400000 */
[----:B------:R-:W-:Y:S01]  /*5440*/  ISETP.GT.AND P1, PT, R100, RZ, P3 ;  /* 0x000000ff6400720c */ /* 0x000fe20001f24270 */
[----:B------:R-:W-:Y:S01]  /*5450*/  IMAD.SHL.U32 R6, R106, 0x20, RZ ;  /* 0x000000206a067824 */ /* 0x000fe200078e00ff */
[----:B------:R-:W-:Y:S01]  /*5460*/  LEA.HI.X R23, R102, UR9, R91, 0x2, P6 ;  /* 0x0000000966177c11 */ /* 0x000fe2000b0f145b */
[-C--:B------:R-:W-:Y:S01]  /*5470*/  FMUL R91, R26, R13.reuse ;  /* 0x0000000d1a5b7220 */ /* 0x080fe20000400000 */
[-C--:B------:R-:W-:Y:S01]  /*5480*/  LEA R88, P6, R106, R22.reuse, 0x2 ;  /* 0x000000166a587211 */ /* 0x080fe200078c10ff */
[----:B------:R-:W-:Y:S01]  /*5490*/  FMUL R93, R27, R13 ;  /* 0x0000000d1b5d7220 */ /* 0x000fe20000400000 */
[----:B------:R-:W-:Y:S01]  /*54a0*/  ISETP.GT.AND P2, PT, R100, 0x8, P2 ;  /* 0x000000086400780c */ /* 0x000fe20001744270 */
[----:B------:R-:W-:Y:S01]  /*54b0*/  @P5 STG.E desc[UR16][R22.64], R19 ;  /* 0x0000001316005986 */ /* 0x000fe2000c101910 */
[--C-:B------:R-:W-:Y:S01]  /*54c0*/  LEA.HI.X R89, R106, R23, R107.reuse, 0x2, P6 ;  /* 0x000000176a597211 */ /* 0x100fe200030f146b */
[-C--:B------:R-:W-:Y:S01]  /*54d0*/  FMUL R33, R33, R13.reuse ;  /* 0x0000000d21217220 */ /* 0x080fe20000400000 */
[----:B------:R-:W-:Y:S01]  /*54e0*/  ISETP.GT.AND P3, PT, R100, 0x8, P3 ;  /* 0x000000086400780c */ /* 0x000fe20001f64270 */
[-C--:B------:R-:W-:Y:S01]  /*54f0*/  FMUL R35, R35, R13.reuse ;  /* 0x0000000d23237220 */ /* 0x080fe20000400000 */
[----:B------:R-:W-:Y:S01]  /*5500*/  SHF.L.U64.HI R4, R106, 0x5, R107 ;  /* 0x000000056a047819 */ /* 0x000fe2000001026b */
[----:B------:R0:W-:Y:S01]  /*5510*/  @P1 STG.E desc[UR16][R88.64], R21 ;  /* 0x0000001558001986 */ /* 0x0001e2000c101910 */
[----:B------:R-:W-:Y:S01]  /*5520*/  ISETP.GT.AND P1, PT, R5, 0x8, PT ;  /* 0x000000080500780c */ /* 0x000fe20003f24270 */
[-C--:B------:R-:W-:Y:S01]  /*5530*/  FMUL R37, R37, R13.reuse ;  /* 0x0000000d25257220 */ /* 0x080fe20000400000 */
[----:B------:R-:W-:Y:S01]  /*5540*/  IADD3 R24, P5, R6, R22, RZ ;  /* 0x0000001606187210 */ /* 0x000fe20007fbe0ff */
[-C--:B------:R-:W-:Y:S01]  /*5550*/  FMUL R39, R39, R13.reuse ;  /* 0x0000000d27277220 */ /* 0x080fe20000400000 */
[----:B------:R-:W-:Y:S01]  /*5560*/  ISETP.GT.AND P6, PT, R100, RZ, P1 ;  /* 0x000000ff6400720c */ /* 0x000fe20000fc4270 */
[----:B------:R1:W-:Y:S01]  /*5570*/  @P2 STG.E desc[UR16][R22.64+0x20], R91 ;  /* 0x0000205b16002986 */ /* 0x0003e2000c101910 */
[----:B------:R-:W-:Y:S01]  /*5580*/  ISETP.GT.AND P2, PT, R5, 0x9, PT ;  /* 0x000000090500780c */ /* 0x000fe20003f44270 */
[----:B------:R-:W-:Y:S01]  /*5590*/  IMAD.X R25, R4, 0x1, R23, P5 ;  /* 0x0000000104197824 */ /* 0x000fe200028e0617 */
[----:B------:R-:W-:Y:S01]  /*55a0*/  IADD3 R26, P5, R6, R88, RZ ;  /* 0x00000058061a7210 */ /* 0x000fe20007fbe0ff */
[----:B------:R2:W-:Y:S01]  /*55b0*/  @P3 STG.E desc[UR16][R88.64+0x20], R93 ;  /* 0x0000205d58003986 */ /* 0x0005e2000c101910 */
[----:B------:R-:W-:Y:S01]  /*55c0*/  ISETP.GT.AND P3, PT, R100, RZ, P2 ;  /* 0x000000ff6400720c */ /* 0x000fe20001764270 */
[-C--:B0-----:R-:W-:Y:S01]  /*55d0*/  FMUL R21, R28, R13.reuse ;  /* 0x0000000d1c157220 */ /* 0x081fe20000400000 */
[----:B------:R-:W-:Y:S01]  /*55e0*/  ISETP.GT.AND P1, PT, R100, 0x8, P1 ;  /* 0x000000086400780c */ /* 0x000fe20000f24270 */
[----:B------:R-:W-:Y:S01]  /*55f0*/  IMAD.X R27, R4, 0x1, R89, P5 ;  /* 0x00000001041b7824 */ /* 0x000fe200028e0659 */
[----:B------:R-:W-:Y:S01]  /*5600*/  ISETP.GT.AND P2, PT, R100, 0x8, P2 ;  /* 0x000000086400780c */ /* 0x000fe20001744270 */
[-C--:B------:R-:W-:Y:S01]  /*5610*/  FMUL R41, R41, R13.reuse ;  /* 0x0000000d29297220 */ /* 0x080fe20000400000 */
[-C--:B------:R-:W-:Y:S01]  /*5620*/  FMUL R43, R43, R13.reuse ;  /* 0x0000000d2b2b7220 */ /* 0x080fe20000400000 */
[----:B------:R0:W-:Y:S01]  /*5630*/  @P6 STG.E desc[UR16][R24.64], R21 ;  /* 0x0000001518006986 */ /* 0x0001e2000c101910 */
[----:B------:R-:W-:Y:S01]  /*5640*/  IADD3 R20, P6, R6, 0x20, RZ ;  /* 0x0000002006147810 */ /* 0x000fe20007fde0ff */
[-C--:B-1----:R-:W-:Y:S01]  /*5650*/  FMUL R91, R29, R13.reuse ;  /* 0x0000000d1d5b7220 */ /* 0x082fe20000400000 */
[-C--:B------:R-:W-:Y:S01]  /*5660*/  FMUL R45, R45, R13.reuse ;  /* 0x0000000d2d2d7220 */ /* 0x080fe20000400000 */
[-C--:B--2---:R-:W-:Y:S01]  /*5670*/  FMUL R93, R31, R13.reuse ;  /* 0x0000000d1f5d7220 */ /* 0x084fe20000400000 */
[C---:B------:R-:W-:Y:S01]  /*5680*/  IADD3 R22, P5, R20.reuse, R22, RZ ;  /* 0x0000001614167210 */ /* 0x040fe20007fbe0ff */
[----:B------:R-:W-:Y:S01]  /*5690*/  IMAD.X R19, RZ, RZ, R4, P6 ;  /* 0x000000ffff137224 */ /* 0x000fe200030e0604 */
[----:B------:R1:W-:Y:S01]  /*56a0*/  @P3 STG.E desc[UR16][R26.64], R91 ;  /* 0x0000005b1a003986 */ /* 0x0003e2000c101910 */
[----:B------:R-:W-:Y:S01]  /*56b0*/  ISETP.GT.AND P3, PT, R5, 0x10, PT ;  /* 0x000000100500780c */ /* 0x000fe20003f64270 */
[-C--:B------:R-:W-:Y:S01]  /*56c0*/  FMUL R47, R47, R13.reuse ;  /* 0x0000000d2f2f7220 */ /* 0x080fe20000400000 */
[----:B------:R-:W-:Y:S01]  /*56d0*/  IMAD.X R23, R19, 0x1, R23, P5 ;  /* 0x0000000113177824 */ /* 0x000fe200028e0617 */
[----:B------:R-:W-:Y:S01]  /*56e0*/  IADD3 R28, P5, R20, R88, RZ ;  /* 0x00000058141c7210 */ /* 0x000fe20007fbe0ff */
[-C--:B0-----:R-:W-:Y:S01]  /*56f0*/  FMUL R21, R30, R13.reuse ;  /* 0x0000000d1e157220 */ /* 0x081fe20000400000 */
[----:B------:R-:W-:Y:S01]  /*5700*/  IADD3 R30, P6, R6, R24, RZ ;  /* 0x00000018061e7210 */ /* 0x000fe20007fde0ff */
[-C--:B------:R-:W-:Y:S01]  /*5710*/  FMUL R49, R49, R13.reuse ;  /* 0x0000000d31317220 */ /* 0x080fe20000400000 */
[----:B------:R-:W-:Y:S01]  /*5720*/  FMUL R51, R51, R13 ;  /* 0x0000000d33337220 */ /* 0x000fe20000400000 */
[----:B------:R-:W-:Y:S01]  /*5730*/  IMAD.X R29, R19, 0x1, R89, P5 ;  /* 0x00000001131d7824 */ /* 0x000fe200028e0659 */
[----:B------:R-:W-:Y:S01]  /*5740*/  ISETP.GT.AND P5, PT, R100, RZ, P3 ;  /* 0x000000ff6400720c */ /* 0x000fe20001fa4270 */
[----:B------:R0:W-:Y:S01]  /*5750*/  @P1 STG.E desc[UR16][R22.64], R21 ;  /* 0x0000001516001986 */ /* 0x0001e2000c101910 */
[----:B------:R-:W-:Y:S01]  /*5760*/  ISETP.GT.AND P1, PT, R5, 0x11, PT ;  /* 0x000000110500780c */ /* 0x000fe20003f24270 */
[----:B------:R-:W-:-:S02]  /*5770*/  IMAD.X R31, R4, 0x1, R25, P6 ;  /* 0x00000001041f7824 */ /* 0x000fc400030e0619 */
[-C--:B-1----:R-:W-:Y:S01]  /*5780*/  FMUL R91, R32, R13.reuse ;  /* 0x0000000d205b7220 */ /* 0x082fe20000400000 */
[----:B------:R1:W-:Y:S01]  /*5790*/  @P2 STG.E desc[UR16][R28.64], R93 ;  /* 0x0000005d1c002986 */ /* 0x0003e2000c101910 */
[----:B------:R-:W-:Y:S01]  /*57a0*/  ISETP.GT.AND P2, PT, R100, RZ, P1 ;  /* 0x000000ff6400720c */ /* 0x000fe20000f44270 */
[-C--:B------:R-:W-:Y:S01]  /*57b0*/  FMUL R53, R53, R13.reuse ;  /* 0x0000000d35357220 */ /* 0x080fe20000400000 */
[----:B------:R-:W-:Y:S01]  /*57c0*/  IADD3 R88, P6, R6, R26, RZ ;  /* 0x0000001a06587210 */ /* 0x000fe20007fde0ff */
[-C--:B------:R-:W-:Y:S01]  /*57d0*/  FMUL R55, R55, R13.reuse ;  /* 0x0000000d37377220 */ /* 0x080fe20000400000 */
[C---:B------:R-:W-:Y:S01]  /*57e0*/  ISETP.GT.AND P3, PT, R100.reuse, 0x8, P3 ;  /* 0x000000086400780c */ /* 0x040fe20001f64270 */
[----:B------:R-:W-:Y:S01]  /*57f0*/  FMUL R57, R57, R13 ;  /* 0x0000000d39397220 */ /* 0x000fe20000400000 */
[----:B------:R-:W-:Y:S01]  /*5800*/  ISETP.GT.AND P1, PT, R100, 0x8, P1 ;  /* 0x000000086400780c */ /* 0x000fe20000f24270 */
[----:B------:R-:W-:Y:S01]  /*5810*/  @P5 STG.E desc[UR16][R30.64], R91 ;  /* 0x0000005b1e005986 */ /* 0x000fe2000c101910 */
[----:B0-----:R-:W-:Y:S01]  /*5820*/  IADD3 R22, P5, R20, R24, RZ ;  /* 0x0000001814167210 */ /* 0x001fe20007fbe0ff */
[----:B------:R-:W-:-:S02]  /*5830*/  IMAD.X R89, R4, 0x1, R27, P6 ;  /* 0x0000000104597824 */ /* 0x000fc400030e061b */
[-C--:B------:R-:W-:Y:S01]  /*5840*/  FMUL R21, R34, R13.reuse ;  /* 0x0000000d22157220 */ /* 0x080fe20000400000 */
[-C--:B------:R-:W-:Y:S01]  /*5850*/  FMUL R59, R59, R13.reuse ;  /* 0x0000000d3b3b7220 */ /* 0x080fe20000400000 */
[-C--:B------:R-:W-:Y:S01]  /*5860*/  FMUL R61, R61, R13.reuse ;  /* 0x0000000d3d3d7220 */ /* 0x080fe20000400000 */
[----:B------:R-:W-:Y:S01]  /*5870*/  IMAD.X R23, R19, 0x1, R25, P5 ;  /* 0x0000000113177824 */ /* 0x000fe200028e0619 */
[----:B------:R-:W-:Y:S01]  /*5880*/  IADD3 R24, P5, R20, R26, RZ ;  /* 0x0000001a14187210 */ /* 0x000fe20007fbe0ff */
[----:B------:R0:W-:Y:S01]  /*5890*/  @P2 STG.E desc[UR16][R88.64], R33 ;  /* 0x0000002158002986 */ /* 0x0001e2000c101910 */
[----:B------:R-:W-:Y:S01]  /*58a0*/  ISETP.GT.AND P2, PT, R5, 0x18, PT ;  /* 0x000000180500780c */ /* 0x000fe20003f44270 */
[-C--:B------:R-:W-:Y:S01]  /*58b0*/  FMUL R63, R63, R13.reuse ;  /* 0x0000000d3f3f7220 */ /* 0x080fe20000400000 */
[----:B------:R-:W-:Y:S01]  /*58c0*/  IADD3 R26, P6, R6, R30, RZ ;  /* 0x0000001e061a7210 */ /* 0x000fe20007fde0ff */
[----:B------:R-:W-:Y:S01]  /*58d0*/  IMAD.X R25, R19, 0x1, R27, P5 ;  /* 0x0000000113197824 */ /* 0x000fe200028e061b */
[----:B------:R-:W-:Y:S01]  /*58e0*/  ISETP.GT.AND P5, PT, R100, RZ, P2 ;  /* 0x000000ff6400720c */ /* 0x000fe200017a4270 */
[----:B------:R2:W-:Y:S01]  /*58f0*/  @P3 STG.E desc[UR16][R22.64], R21 ;  /* 0x0000001516003986 */ /* 0x0005e2000c101910 */
[----:B------:R-:W-:Y:S01]  /*5900*/  ISETP.GT.AND P3, PT, R5, 0x19, PT ;  /* 0x000000190500780c */ /* 0x000fe20003f64270 */
[----:B------:R-:W-:Y:S01]  /*5910*/  IMAD.X R27, R4, 0x1, R31, P6 ;  /* 0x00000001041b7824 */ /* 0x000fe200030e061f */
[----:B-1----:R-:W-:Y:S01]  /*5920*/  IADD3 R28, P6, R6, R88, RZ ;  /* 0x00000058061c7210 */ /* 0x002fe20007fde0ff */
        /* <DEDUP_REMOVED lines=9> */
[----:B--2---:R-:W-:Y:S01]  /*59c0*/  IADD3 R22, P5, R20, R30, RZ ;  /* 0x0000001e14167210 */ /* 0x004fe20007fbe0ff */
[-C--:B------:R-:W-:Y:S01]  /*59d0*/  FMUL R21, R38, R13.reuse ;  /* 0x0000000d26157220 */ /* 0x080fe20000400000 */
[----:B------:R-:W-:Y:S01]  /*59e0*/  IADD3 R30, P6, R6, R26, RZ ;  /* 0x0000001a061e7210 */ /* 0x000fe20007fde0ff */
[-C--:B-1----:R-:W-:Y:S01]  /*59f0*/  FMUL R35, R40, R13.reuse ;  /* 0x0000000d28237220 */ /* 0x082fe20000400000 */
[-C--:B------:R-:W-:Y:S01]  /*5a00*/  FMUL R69, R69, R13.reuse ;  /* 0x0000000d45457220 */ /* 0x080fe20000400000 */
[----:B------:R-:W-:Y:S01]  /*5a10*/  IMAD.X R23, R19, 0x1, R31, P5 ;  /* 0x0000000113177824 */ /* 0x000fe200028e061f */
[----:B------:R-:W-:Y:S01]  /*5a20*/  IADD3 R24, P5, R20, R88, RZ ;  /* 0x0000005814187210 */ /* 0x000fe20007fbe0ff */
[----:B------:R-:W-:Y:S01]  /*5a30*/  @P1 STG.E desc[UR16][R28.64], R37 ;  /* 0x000000251c001986 */ /* 0x000fe2000c101910 */
[----:B------:R-:W-:Y:S01]  /*5a40*/  ISETP.GT.AND P1, PT, R5, 0x20, PT ;  /* 0x000000200500780c */ /* 0x000fe20003f24270 */
[----:B------:R-:W-:Y:S01]  /*5a50*/  IMAD.X R31, R4, 0x1, R27, P6 ;  /* 0x00000001041f7824 */ /* 0x000fe200030e061b */
[----:B------:R-:W-:Y:S01]  /*5a60*/  IADD3 R32, P6, R6, R28, RZ ;  /* 0x0000001c06207210 */ /* 0x000fe20007fde0ff */
[----:B------:R-:W-:Y:S01]  /*5a70*/  IMAD.X R25, R19, 0x1, R89, P5 ;  /* 0x0000000113197824 */ /* 0x000fe200028e0659 */
[----:B------:R-:W-:Y:S01]  /*5a80*/  ISETP.GT.AND P5, PT, R100, RZ, P1 ;  /* 0x000000ff6400720c */ /* 0x000fe20000fa4270 */
[----:B------:R1:W-:Y:S01]  /*5a90*/  @P2 STG.E desc[UR16][R22.64], R21 ;  /* 0x0000001516002986 */ /* 0x0003e2000c101910 */
[----:B------:R-:W-:Y:S01]  /*5aa0*/  ISETP.GT.AND P2, PT, R5, 0x21, PT ;  /* 0x000000210500780c */ /* 0x000fe20003f44270 */
[----:B0-----:R-:W-:Y:S01]  /*5ab0*/  IMAD.X R33, R4, 0x1, R29, P6 ;  /* 0x0000000104217824 */ /* 0x001fe200030e061d */
[C---:B------:R-:W-:Y:S01]  /*5ac0*/  ISETP.GT.AND P1, PT, R100.reuse, 0x8, P1 ;  /* 0x000000086400780c */ /* 0x040fe20000f24270 */
[----:B------:R0:W-:Y:S01]  /*5ad0*/  @P3 STG.E desc[UR16][R24.64], R39 ;  /* 0x0000002718003986 */ /* 0x0001e2000c101910 */
[C---:B------:R-:W-:Y:S01]  /*5ae0*/  ISETP.GT.AND P3, PT, R100.reuse, RZ, P2 ;  /* 0x000000ff6400720c */ /* 0x040fe20001764270 */
[-C--:B------:R-:W-:Y:S01]  /*5af0*/  FMUL R71, R71, R13.reuse ;  /* 0x0000000d47477220 */ /* 0x080fe20000400000 */
[----:B------:R-:W-:Y:S01]  /*5b00*/  ISETP.GT.AND P2, PT, R100, 0x8, P2 ;  /* 0x000000086400780c */ /* 0x000fe20001744270 */
[-C--:B------:R-:W-:Y:S01]  /*5b10*/  FMUL R73, R73, R13.reuse ;  /* 0x0000000d49497220 */ /* 0x080fe20000400000 */
[-C--:B------:R-:W-:Y:S01]  /*5b20*/  FMUL R75, R75, R13.reuse ;  /* 0x0000000d4b4b7220 */ /* 0x080fe20000400000 */
[-C--:B------:R-:W-:Y:S01]  /*5b30*/  FMUL R77, R77, R13.reuse ;  /* 0x0000000d4d4d7220 */ /* 0x080fe20000400000 */
[-C--:B------:R-:W-:Y:S01]  /*5b40*/  FMUL R79, R79, R13.reuse ;  /* 0x0000000d4f4f7220 */ /* 0x080fe20000400000 */
[----:B------:R2:W-:Y:S01]  /*5b50*/  @P5 STG.E desc[UR16][R30.64], R35 ;  /* 0x000000231e005986 */ /* 0x0005e2000c101910 */
[----:B-1----:R-:W-:Y:S01]  /*5b60*/  IADD3 R22, P5, R20, R26, RZ ;  /* 0x0000001a14167210 */ /* 0x002fe20007fbe0ff */
[-C--:B------:R-:W-:Y:S01]  /*5b70*/  FMUL R21, R42, R13.reuse ;  /* 0x0000000d2a157220 */ /* 0x080fe20000400000 */
[----:B------:R-:W-:Y:S01]  /*5b80*/  IADD3 R26, P6, R6, R30, RZ ;  /* 0x0000001e061a7210 */ /* 0x000fe20007fde0ff */
[-C--:B------:R-:W-:Y:S01]  /*5b90*/  FMUL R81, R81, R13.reuse ;  /* 0x0000000d51517220 */ /* 0x080fe20000400000 */
[-C--:B------:R-:W-:Y:S01]  /*5ba0*/  FMUL R83, R83, R13.reuse ;  /* 0x0000000d53537220 */ /* 0x080fe20000400000 */
[----:B------:R-:W-:Y:S01]  /*5bb0*/  IMAD.X R23, R19, 0x1, R27, P5 ;  /* 0x0000000113177824 */ /* 0x000fe200028e061b */
[----:B0-----:R-:W-:Y:S01]  /*5bc0*/  IADD3 R24, P5, R20, R28, RZ ;  /* 0x0000001c14187210 */ /* 0x001fe20007fbe0ff */
        /* <DEDUP_REMOVED lines=8> */
[-C--:B--2---:R-:W-:Y:S01]  /*5c50*/  FMUL R35, R44, R13.reuse ;  /* 0x0000000d2c237220 */ /* 0x084fe20000400000 */
[C---:B------:R-:W-:Y:S01]  /*5c60*/  ISETP.GT.AND P3, PT, R100.reuse, 0x8, P3 ;  /* 0x000000086400780c */ /* 0x040fe20001f64270 */
[----:B------:R1:W-:Y:S01]  /*5c70*/  @P2 STG.E desc[UR16][R24.64], R43 ;  /* 0x0000002b18002986 */ /* 0x0003e2000c101910 */
[----:B------:R-:W-:Y:S01]  /*5c80*/  ISETP.GT.AND P2, PT, R100, RZ, P1 ;  /* 0x000000ff6400720c */ /* 0x000fe20000f44270 */
[----:B------:R-:W-:Y:S01]  /*5c90*/  IMAD.X R29, R4, 0x1, R33, P6 ;  /* 0x00000001041d7824 */ /* 0x000fe200030e0621 */
[----:B------:R-:W-:Y:S01]  /*5ca0*/  ISETP.GT.AND P1, PT, R100, 0x8, P1 ;  /* 0x000000086400780c */ /* 0x000fe20000f24270 */
[-C--:B------:R-:W-:Y:S01]  /*5cb0*/  FMUL R85, R85, R13.reuse ;  /* 0x0000000d55557220 */ /* 0x080fe20000400000 */
[----:B------:R-:W-:-:S03]  /*5cc0*/  FMUL R87, R87, R13 ;  /* 0x0000000d57577220 */ /* 0x000fc60000400000 */
[----:B------:R2:W-:Y:S01]  /*5cd0*/  @P5 STG.E desc[UR16][R26.64], R35 ;  /* 0x000000231a005986 */ /* 0x0005e2000c101910 */
[----:B0-----:R-:W-:Y:S01]  /*5ce0*/  IADD3 R22, P5, R20, R30, RZ ;  /* 0x0000001e14167210 */ /* 0x001fe20007fbe0ff */
[----:B------:R-:W-:Y:S01]  /*5cf0*/  FMUL R21, R46, R13 ;  /* 0x0000000d2e157220 */ /* 0x000fe20000400000 */
[----:B------:R-:W-:-:S03]  /*5d00*/  IADD3 R30, P6, R6, R26, RZ ;  /* 0x0000001a061e7210 */ /* 0x000fc60007fde0ff */
[----:B------:R-:W-:Y:S01]  /*5d10*/  IMAD.X R23, R19, 0x1, R31, P5 ;  /* 0x0000000113177824 */ /* 0x000fe200028e061f */
[----:B-1----:R-:W-:Y:S01]  /*5d20*/  IADD3 R24, P5, R20, R32, RZ ;  /* 0x0000002014187210 */ /* 0x002fe20007fbe0ff */
        /* <DEDUP_REMOVED lines=8> */
[----:B--2---:R-:W-:Y:S01]  /*5db0*/  FMUL R35, R48, R13 ;  /* 0x0000000d30237220 */ /* 0x004fe20000400000 */
[C---:B------:R-:W-:Y:S01]  /*5dc0*/  ISETP.GT.AND P2, PT, R100.reuse, 0x8, P2 ;  /* 0x000000086400780c */ /* 0x040fe20001744270 */
[----:B------:R1:W-:Y:S01]  /*5dd0*/  @P1 STG.E desc[UR16][R24.64], R47 ;  /* 0x0000002f18001986 */ /* 0x0003e2000c101910 */
[----:B------:R-:W-:Y:S01]  /*5de0*/  ISETP.GT.AND P1, PT, R100, RZ, P3 ;  /* 0x000000ff6400720c */ /* 0x000fe20001f24270 */
[----:B------:R-:W-:Y:S01]  /*5df0*/  IMAD.X R33, R4, 0x1, R29, P6 ;  /* 0x0000000104217824 */ /* 0x000fe200030e061d */
[----:B------:R-:W-:-:S05]  /*5e00*/  ISETP.GT.AND P3, PT, R100, 0x8, P3 ;  /* 0x000000086400780c */ /* 0x000fca0001f64270 */
        /* <DEDUP_REMOVED lines=135> */
[----:B------:R-:W-:Y:S01]  /*6680*/  IMAD.X R29, R4, 0x1, R33, P6 ;  /* 0x00000001041d7824 */ /* 0x000fe200030e0621 */
[----:B------:R1:W-:Y:S01]  /*6690*/  @P3 STG.E desc[UR16][R24.64], R75 ;  /* 0x0000004b18003986 */ /* 0x0003e2000c101910 */
[----:B------:R-:W-:-:S02]  /*66a0*/  ISETP.GT.AND P3, PT, R100, RZ, P2 ;  /* 0x000000ff6400720c */ /* 0x000fc40001764270 */
[C---:B------:R-:W-:Y:S02]  /*66b0*/  ISETP.GT.AND P1, PT, R100.reuse, 0x8, P1 ;  /* 0x000000086400780c */ /* 0x040fe40000f24270 */
[----:B------:R-:W-:-:S03]  /*66c0*/  ISETP.GT.AND P2, PT, R100, 0x8, P2 ;  /* 0x000000086400780c */ /* 0x000fc60001744270 */
        /* <DEDUP_REMOVED lines=23> */
[----:B-1----:R-:W-:-:S03]  /*6840*/  IADD3 R24, P6, R20, R28, RZ ;  /* 0x0000001c14187210 */ /* 0x002fc60007fde0ff */
[----:B------:R-:W-:Y:S01]  /*6850*/  IMAD.X R23, R19, 0x1, R27, P5 ;  /* 0x0000000113177824 */ /* 0x000fe200028e061b */
[----:B------:R-:W-:Y:S01]  /*6860*/  @P2 STG.E desc[UR16][R32.64], R81 ;  /* 0x0000005120002986 */ /* 0x000fe2000c101910 */
[----:B------:R-:W-:Y:S01]  /*6870*/  ISETP.GT.AND P2, PT, R5, 0x78, PT ;  /* 0x000000780500780c */ /* 0x000fe20003f44270 */
[----:B------:R-:W-:Y:S01]  /*6880*/  IMAD.X R25, R19, 0x1, R29, P6 ;  /* 0x0000000113197824 */ /* 0x000fe200030e061d */
[----:B------:R-:W-:Y:S01]  /*6890*/  ISETP.GT.AND P5, PT, R5, 0x79, PT ;  /* 0x000000790500780c */ /* 0x000fe20003fa4270 */
[----:B------:R0:W-:Y:S01]  /*68a0*/  @P3 STG.E desc[UR16][R22.64], R21 ;  /* 0x0000001516003986 */ /* 0x0001e2000c101910 */
[-C--:B------:R-:W-:Y:S01]  /*68b0*/  IADD3 R26, P3, R6, R30.reuse, RZ ;  /* 0x0000001e061a7210 */ /* 0x080fe20007f7e0ff */
[----:B------:R-:W-:Y:S01]  /*68c0*/  FMUL R5, R84, R13 ;  /* 0x0000000d54057220 */ /* 0x000fe20000400000 */
[----:B--2---:R-:W-:Y:S01]  /*68d0*/  IADD3 R30, P6, R20, R30, RZ ;  /* 0x0000001e141e7210 */ /* 0x004fe20007fde0ff */
[----:B------:R1:W-:Y:S01]  /*68e0*/  @P1 STG.E desc[UR16][R24.64], R83 ;  /* 0x0000005318001986 */ /* 0x0003e2000c101910 */
[----:B------:R-:W-:Y:S01]  /*68f0*/  ISETP.GT.AND P1, PT, R100, RZ, P2 ;  /* 0x000000ff6400720c */ /* 0x000fe20001724270 */
[--C-:B------:R-:W-:Y:S01]  /*6900*/  IMAD.X R27, R4, 0x1, R31.reuse, P3 ;  /* 0x00000001041b7824 */ /* 0x100fe200018e061f */
[----:B------:R-:W-:Y:S01]  /*6910*/  ISETP.GT.AND P3, PT, R100, RZ, P5 ;  /* 0x000000ff6400720c */ /* 0x000fe20002f64270 */
[----:B------:R-:W-:Y:S01]  /*6920*/  IMAD.X R31, R19, 0x1, R31, P6 ;  /* 0x00000001131f7824 */ /* 0x000fe200030e061f */
[----:B------:R-:W-:-:S02]  /*6930*/  IADD3 R28, P6, R6, R32, RZ ;  /* 0x00000020061c7210 */ /* 0x000fc40007fde0ff */
[----:B------:R-:W-:Y:S01]  /*6940*/  ISETP.GT.AND P2, PT, R100, 0x8, P2 ;  /* 0x000000086400780c */ /* 0x000fe20001744270 */
[----:B0-----:R-:W-:Y:S01]  /*6950*/  FMUL R23, R86, R13 ;  /* 0x0000000d56177220 */ /* 0x001fe20000400000 */
[----:B------:R-:W-:Y:S01]  /*6960*/  ISETP.GT.AND P5, PT, R100, 0x8, P5 ;  /* 0x000000086400780c */ /* 0x000fe20002fa4270 */
[----:B------:R-:W-:Y:S01]  /*6970*/  IMAD.X R29, R4, 0x1, R33, P6 ;  /* 0x00000001041d7824 */ /* 0x000fe200030e0621 */
[----:B------:R-:W-:-:S03]  /*6980*/  IADD3 R20, P6, R20, R32, RZ ;  /* 0x0000002014147210 */ /* 0x000fc60007fde0ff */
[----:B------:R1:W-:Y:S02]  /*6990*/  @P1 STG.E desc[UR16][R26.64], R5 ;  /* 0x000000051a001986 */ /* 0x0003e4000c101910 */
[----:B------:R-:W-:Y:S02]  /*69a0*/  IMAD.X R21, R19, 0x1, R33, P6 ;  /* 0x0000000113157824 */ /* 0x000fe400030e0621 */
[----:B------:R1:W-:Y:S04]  /*69b0*/  @P3 STG.E desc[UR16][R28.64], R85 ;  /* 0x000000551c003986 */ /* 0x0003e8000c101910 */
[----:B------:R1:W-:Y:S04]  /*69c0*/  @P2 STG.E desc[UR16][R30.64], R23 ;  /* 0x000000171e002986 */ /* 0x0003e8000c101910 */
[----:B------:R1:W-:Y:S02]  /*69d0*/  @P5 STG.E desc[UR16][R20.64], R87 ;  /* 0x0000005714005986 */ /* 0x0003e4000c101910 */
.L_x_154:
[----:B------:R-:W-:Y:S05]  /*69e0*/  BSYNC B0 ;  /* 0x0000000000007941 */ /* 0x000fea0003800000 */
.L_x_30:
[C---:B------:R-:W-:Y:S01]  /*69f0*/  LEA R2, P1, R8.reuse, R2, 0x1 ;  /* 0x0000000208027211 */ /* 0x040fe200078208ff */
[----:B------:R-:W-:Y:S01]  /*6a00*/  ULDC.64 UR8, c[0x0][0x750] ;  /* 0x0001d40000087ab9 */ /* 0x000fe20000000a00 */
[----:B0-----:R-:W-:Y:S01]  /*6a10*/  IMAD.U32 R4, RZ, RZ, UR13 ;  /* 0x0000000dff047e24 */ /* 0x001fe2000f8e00ff */
[----:B------:R-:W-:Y:S01]  /*6a20*/  PRMT R19, RZ, 0x7610, R19 ;  /* 0x00007610ff137816 */ /* 0x000fe20000000013 */
[----:B------:R-:W-:Y:S01]  /*6a30*/  IMAD.MOV.U32 R6, RZ, RZ, -0x1 ;  /* 0xffffffffff067424 */ /* 0x000fe200078e00ff */
[----:B------:R-:W-:Y:S01]  /*6a40*/  LEA.HI.X R3, R8, R3, R0, 0x1, P1 ;  /* 0x0000000308037211 */ /* 0x000fe200008f0c00 */
[----:B------:R0:W-:Y:S01]  /*6a50*/  SYNCS.ARRIVE.TRANS64.A1T0 RZ, [R4+UR20], RZ ;  /* 0x000000ff04ff79a7 */ /* 0x0001e20008100014 */
[----:B------:R-:W-:Y:S01]  /*6a60*/  ISETP.GE.U32.AND P1, PT, R2, UR8, PT ;  /* 0x0000000802007c0c */ /* 0x000fe2000bf26070 */
[----:B-1----:R-:W-:-:S03]  /*6a70*/  IMAD.MOV.U32 R5, RZ, RZ, -0x1 ;  /* 0xffffffffff057424 */ /* 0x002fc600078e00ff */
[----:B------:R-:W-:Y:S01]  /*6a80*/  ISETP.GE.U32.AND.EX P1, PT, R3, UR9, PT, P1 ;  /* 0x0000000903007c0c */ /* 0x000fe2000bf26110 */
[----:B0-----:R-:W-:-:S12]  /*6a90*/  IMAD.MOV.U32 R4, RZ, RZ, -0x1 ;  /* 0xffffffffff047424 */ /* 0x001fd800078e00ff */
[----:B------:R-:W-:Y:S05]  /*6aa0*/  @P1 BRA `(.L_x_155) ;  /* 0x0000000400601947 */ /* 0x000fea0003800000 */
[----:B--2---:R-:W0:Y:S01]  /*6ab0*/  S2R R30, SR_CTAID.X ;  /* 0x00000000001e7919 */ /* 0x004e220000002500 */
[----:B------:R-:W1:Y:S01]  /*6ac0*/  LDC.64 R24, c[0x0][0x728] ;  /* 0x0001ca00ff187b82 */ /* 0x000e620000000a00 */
[----:B------:R-:W-:Y:S01]  /*6ad0*/  ULDC UR8, c[0x0][0x150] ;  /* 0x0000540000087ab9 */ /* 0x000fe20000000800 */
[----:B------:R-:W-:Y:S01]  /*6ae0*/  IMAD.MOV.U32 R22, RZ, RZ, R2 ;  /* 0x000000ffff167224 */ /* 0x000fe200078e0002 */
[----:B------:R-:W2:Y:S01]  /*6af0*/  S2R R32, SR_CTAID.Y ;  /* 0x0000000000207919 */ /* 0x000ea20000002600 */
[----:B------:R-:W-:-:S04]  /*6b00*/  IMAD.MOV.U32 R23, RZ, RZ, R3 ;  /* 0x000000ffff177224 */ /* 0x000fc800078e0003 */
[----:B------:R-:W2:Y:S08]  /*6b10*/  LDC R33, c[0x0][0x144] ;  /* 0x00005100ff217b82 */ /* 0x000eb00000000800 */
[----:B------:R-:W2:Y:S08]  /*6b20*/  LDC R6, c[0x0][0x730] ;  /* 0x0001cc00ff067b82 */ /* 0x000eb00000000800 */
[----:B------:R-:W2:Y:S01]  /*6b30*/  LDC.64 R28, c[0x0][0x720] ;  /* 0x0001c800ff1c7b82 */ /* 0x000ea20000000a00 */
[----:B-1----:R-:W-:-:S04]  /*6b40*/  ISETP.NE.U32.AND P1, PT, R24, RZ, PT ;  /* 0x000000ff1800720c */ /* 0x002fc80003f25070 */
[----:B------:R-:W-:Y:S02]  /*6b50*/  ISETP.NE.AND.EX P1, PT, R25, RZ, PT, P1 ;  /* 0x000000ff1900720c */ /* 0x000fe40003f25310 */
[----:B0-----:R-:W-:-:S05]  /*6b60*/  I2FP.F32.U32 R4, R30 ;  /* 0x0000001e00047245 */ /* 0x001fca0000201000 */
[----:B------:R-:W-:-:S04]  /*6b70*/  FMUL R4, R4, UR8 ;  /* 0x0000000804047c20 */ /* 0x000fc80008400000 */
[----:B------:R0:W1:Y:S02]  /*6b80*/  F2I.U32.TRUNC.NTZ R31, R4 ;  /* 0x00000004001f7305 */ /* 0x000064000020f000 */
[----:B------:R-:W-:Y:S05]  /*6b90*/  @!P1 BRA `(.L_x_156) ;  /* 0x0000000000289947 */ /* 0x000fea0003800000 */
[----:B------:R-:W3:Y:S02]  /*6ba0*/  LDC R5, c[0x0][0x734] ;  /* 0x0001cd00ff057b82 */ /* 0x000ee40000000800 */
[----:B---3--:R-:W-:-:S05]  /*6bb0*/  IADD3 R19, P1, R2, R5, RZ ;  /* 0x0000000502137210 */ /* 0x008fca0007f3e0ff */
[----:B----4-:R-:W-:-:S04]  /*6bc0*/  IMAD.X R27, RZ, RZ, R3, P1 ;  /* 0x000000ffff1b7224 */ /* 0x010fc800008e0603 */
[----:B0-----:R-:W-:-:S04]  /*6bd0*/  IMAD.WIDE.U32 R4, R27, R24, RZ ;  /* 0x000000181b047225 */ /* 0x001fc800078e00ff */
[----:B------:R-:W-:-:S04]  /*6be0*/  IMAD.WIDE.U32 R20, P1, R19, R25, R4 ;  /* 0x0000001913147225 */ /* 0x000fc80007820004 */
[----:B------:R-:W-:-:S04]  /*6bf0*/  IMAD.WIDE.U32 R4, R19, R24, RZ ;  /* 0x0000001813047225 */ /* 0x000fc800078e00ff */
[----:B------:R-:W-:Y:S01]  /*6c00*/  IMAD.X R23, RZ, RZ, RZ, P1 ;  /* 0x000000ffff177224 */ /* 0x000fe200008e06ff */
[----:B------:R-:W-:Y:S01]  /*6c10*/  IADD3 RZ, P1, R5, R20, RZ ;  /* 0x0000001405ff7210 */ /* 0x000fe20007f3e0ff */
[----:B------:R-:W-:-:S04]  /*6c20*/  IMAD.MOV.U32 R22, RZ, RZ, R21 ;  /* 0x000000ffff167224 */ /* 0x000fc800078e0015 */
[----:B------:R-:W-:-:S08]  /*6c30*/  IMAD.WIDE.U32.X R22, R27, R25, R22, P1 ;  /* 0x000000191b167225 */ /* 0x000fd000008e0416 */
.L_x_156:
[----:B------:R-:W3:Y:S01]  /*6c40*/  LDC.64 R36, c[0x0][0x740] ;  /* 0x0001d000ff247b82 */ /* 0x000ee20000000a00 */
[-C--:B--2-4-:R-:W-:Y:S01]  /*6c50*/  SHF.R.U64 R26, R22, R6.reuse, R23 ;  /* 0x00000006161a7219 */ /* 0x094fe20000001217 */
[----:B-1----:R-:W-:Y:S01]  /*6c60*/  IMAD.MOV R31, RZ, RZ, -R31 ;  /* 0x000000ffff1f7224 */ /* 0x002fe200078e0a1f */
[----:B0-----:R-:W-:Y:S01]  /*6c70*/  SHF.R.U32.HI R4, RZ, R6, R23 ;  /* 0x00000006ff047219 */ /* 0x001fe20000011617 */
[----:B------:R-:W-:Y:S01]  /*6c80*/  ULDC UR8, c[0x0][0x154] ;  /* 0x0000550000087ab9 */ /* 0x000fe20000000800 */
[----:B------:R-:W-:Y:S01]  /*6c90*/  IADD3 R19, P1, RZ, -R26, RZ ;  /* 0x8000001aff137210 */ /* 0x000fe20007f3e0ff */
[----:B------:R-:W-:Y:S02]  /*6ca0*/  IMAD R31, R33, R31, R30 ;  /* 0x0000001f211f7224 */ /* 0x000fe400078e021e */
[----:B------:R-:W0:Y:S01]  /*6cb0*/  LDC R20, c[0x0][0x718] ;  /* 0x0001c600ff147b82 */ /* 0x000e220000000800 */
[----:B------:R-:W-:Y:S02]  /*6cc0*/  IMAD.MOV.U32 R21, RZ, RZ, -0x1 ;  /* 0xffffffffff157424 */ /* 0x000fe400078e00ff */
[----:B------:R-:W-:-:S02]  /*6cd0*/  IMAD.X R5, RZ, RZ, ~R4, P1 ;  /* 0x000000ffff057224 */ /* 0x000fc400008e0e04 */
[----:B------:R-:W-:Y:S02]  /*6ce0*/  IMAD.MOV.U32 R23, RZ, RZ, 0x1 ;  /* 0x00000001ff177424 */ /* 0x000fe400078e00ff */
[-C--:B------:R-:W-:Y:S01]  /*6cf0*/  IMAD R6, R5, R28.reuse, RZ ;  /* 0x0000001c05067224 */ /* 0x080fe200078e02ff */
[----:B------:R-:W1:Y:S01]  /*6d00*/  LDC R22, c[0x0][0x708] ;  /* 0x0001c200ff167b82 */ /* 0x000e620000000800 */
[----:B------:R-:W-:-:S04]  /*6d10*/  IMAD.WIDE.U32 R4, R19, R28, R2 ;  /* 0x0000001c13047225 */ /* 0x000fc800078e0002 */
[----:B------:R-:W-:Y:S01]  /*6d20*/  IMAD R19, R19, R29, R6 ;  /* 0x0000001d13137224 */ /* 0x000fe200078e0206 */
[----:B------:R-:W-:Y:S02]  /*6d30*/  I2FP.F32.U32 R6, R32 ;  /* 0x0000002000067245 */ /* 0x000fe40000201000 */
[----:B------:R-:W2:Y:S01]  /*6d40*/  LDC R34, c[0x0][0x758] ;  /* 0x0001d600ff227b82 */ /* 0x000ea20000000800 */
[----:B------:R-:W-:Y:S01]  /*6d50*/  IMAD.IADD R5, R5, 0x1, R19 ;  /* 0x0000000105057824 */ /* 0x000fe200078e0213 */
[----:B---3--:R-:W-:Y:S01]  /*6d60*/  ISETP.NE.U32.AND P1, PT, R36, RZ, PT ;  /* 0x000000ff2400720c */ /* 0x008fe20003f25070 */
[----:B------:R-:W-:-:S03]  /*6d70*/  FMUL R19, R6, UR8 ;  /* 0x0000000806137c20 */ /* 0x000fc60008400000 */
[----:B------:R-:W-:Y:S01]  /*6d80*/  ISETP.NE.AND.EX P1, PT, R37, RZ, PT, P1 ;  /* 0x000000ff2500720c */ /* 0x000fe20003f25310 */
[----:B------:R3:W4:Y:S01]  /*6d90*/  F2I.U32.TRUNC.NTZ R27, R19 ;  /* 0x00000013001b7305 */ /* 0x000722000020f000 */
[----:B------:R-:W3:Y:S01]  /*6da0*/  LDC R29, c[0x0][0x148] ;  /* 0x00005200ff1d7b82 */ /* 0x000ee20000000800 */
[-CC-:B0-----:R-:W-:Y:S02]  /*6db0*/  SHF.R.U64 R24, R4, R20.reuse, R5.reuse ;  /* 0x0000001404187219 */ /* 0x181fe40000001205 */
[----:B------:R-:W-:-:S05]  /*6dc0*/  SHF.R.U32.HI R5, RZ, R20, R5 ;  /* 0x00000014ff057219 */ /* 0x000fca0000011605 */
[----:B------:R-:W0:Y:S01]  /*6dd0*/  LDC R30, c[0x0][0x700] ;  /* 0x0001c000ff1e7b82 */ /* 0x000e220000000800 */
[-CC-:B-1----:R-:W-:Y:S02]  /*6de0*/  SHF.R.U64 R6, R24, R22.reuse, R5.reuse ;  /* 0x0000001618067219 */ /* 0x182fe40000001205 */
[----:B------:R-:W-:-:S05]  /*6df0*/  SHF.R.U32.HI R5, RZ, R22, R5 ;  /* 0x00000016ff057219 */ /* 0x000fca0000011605 */
[----:B------:R-:W1:Y:S01]  /*6e00*/  LDC R35, c[0x0][0x748] ;  /* 0x0001d200ff237b82 */ /* 0x000e620000000800 */
[-CC-:B--2---:R-:W-:Y:S02]  /*6e10*/  SHF.R.U64 R28, R6, R34.reuse, R5.reuse ;  /* 0x00000022061c7219 */ /* 0x184fe40000001205 */
[-C--:B------:R-:W-:Y:S02]  /*6e20*/  SHF.L.U32 R21, R21, R34.reuse, RZ ;  /* 0x0000002215157219 */ /* 0x080fe400000006ff */
[-C--:B------:R-:W-:Y:S01]  /*6e30*/  SHF.R.U32.HI R5, RZ, R34.reuse, R5 ;  /* 0x00000022ff057219 */ /* 0x080fe20000011605 */
[----:B------:R-:W-:Y:S01]  /*6e40*/  IMAD.MOV.U32 R4, RZ, RZ, R28 ;  /* 0x000000ffff047224 */ /* 0x000fe200078e001c */
[----:B------:R-:W-:Y:S01]  /*6e50*/  SHF.L.U32 R34, R23, R34, RZ ;  /* 0x0000002217227219 */ /* 0x000fe200000006ff */
[----:B------:R-:W2:Y:S01]  /*6e60*/  LDC R38, c[0x0][0x738] ;  /* 0x0001ce00ff267b82 */ /* 0x000ea20000000800 */
[----:B------:R-:W-:-:S07]  /*6e70*/  LOP3.LUT R33, RZ, R21, RZ, 0x33, !PT ;  /* 0x00000015ff217212 */ /* 0x000fce00078e33ff */
[----:B------:R-:W0:Y:S01]  /*6e80*/  LDC R39, c[0x0][0x710] ;  /* 0x0001c400ff277b82 */ /* 0x000e220000000800 */
[----:B----4-:R-:W-:Y:S05]  /*6e90*/  @!P1 BRA `(.L_x_157) ;  /* 0x0000000000289947 */ /* 0x010fea0003800000 */
[----:B---3--:R-:W3:Y:S02]  /*6ea0*/  LDC R19, c[0x0][0x74c] ;  /* 0x0001d300ff137b82 */ /* 0x008ee40000000800 */
[----:B---3--:R-:W-:-:S05]  /*6eb0*/  IADD3 R19, P1, R28, R19, RZ ;  /* 0x000000131c137210 */ /* 0x008fca0007f3e0ff */
        /* <DEDUP_REMOVED lines=8> */
.L_x_157:
[----:B-1----:R-:W-:Y:S01]  /*6f40*/  SHF.R.U64 R4, R4, R35, R5 ;  /* 0x0000002304047219 */ /* 0x002fe20000001205 */
[----:B0-----:R-:W-:Y:S01]  /*6f50*/  VIADD R21, R30, 0xffffffff ;  /* 0xffffffff1e157836 */ /* 0x001fe20000000000 */
[----:B---3--:R-:W-:Y:S01]  /*6f60*/  LOP3.LUT R19, R6, R33, RZ, 0xc0, !PT ;  /* 0x0000002106137212 */ /* 0x008fe200078ec0ff */
[----:B------:R-:W-:Y:S02]  /*6f70*/  IMAD.MOV R27, RZ, RZ, -R27 ;  /* 0x000000ffff1b7224 */ /* 0x000fe400078e0a1b */
[----:B------:R-:W-:Y:S01]  /*6f80*/  IMAD.MOV R5, RZ, RZ, -R4 ;  /* 0x000000ffff057224 */ /* 0x000fe200078e0a04 */
[----:B------:R-:W-:Y:S01]  /*6f90*/  LOP3.LUT R21, R24, R21, RZ, 0xc0, !PT ;  /* 0x0000001518157212 */ /* 0x000fe200078ec0ff */
[----:B------:R-:W-:Y:S02]  /*6fa0*/  IMAD R6, R34, R4, R19 ;  /* 0x0000000422067224 */ /* 0x000fe400078e0213 */
[----:B------:R-:W-:Y:S02]  /*6fb0*/  @P4 IMAD R31, R29, R27, R32 ;  /* 0x0000001b1d1f4224 */ /* 0x000fe400078e0220 */
[----:B--2---:R-:W-:-:S02]  /*6fc0*/  IMAD R4, R5, R38, R28 ;  /* 0x0000002605047224 */ /* 0x004fc400078e021c */
[----:B------:R-:W-:Y:S02]  /*6fd0*/  IMAD R6, R6, R39, R31 ;  /* 0x0000002706067224 */ /* 0x000fe400078e021f */
[----:B------:R-:W-:Y:S02]  /*6fe0*/  IMAD R21, R4, R30, R21 ;  /* 0x0000001e04157224 */ /* 0x000fe400078e0215 */
[----:B------:R-:W-:Y:S02]  /*6ff0*/  IMAD.MOV.U32 R19, RZ, RZ, 0x1 ;  /* 0x00000001ff137424 */ /* 0x000fe400078e00ff */
[----:B------:R-:W-:Y:S01]  /*7000*/  IMAD.MOV.U32 R4, RZ, RZ, R26 ;  /* 0x000000ffff047224 */ /* 0x000fe200078e001a */
[----:B------:R-:W-:Y:S02]  /*7010*/  SEL R5, R21, R6, !P4 ;  /* 0x0000000615057207 */ /* 0x000fe40006000000 */
[----:B------:R-:W-:-:S07]  /*7020*/  SEL R6, R6, R21, !P4 ;  /* 0x0000001506067207 */ /* 0x000fce0006000000 */
.L_x_155:
[----:B------:R-:W-:Y:S02]  /*7030*/  LOP3.LUT P1, RZ, R19, 0xff, RZ, 0xc0, !PT ;  /* 0x000000ff13ff7812 */ /* 0x000fe4000782c0ff */
[----:B------:R-:W-:-:S11]  /*7040*/  LOP3.LUT R98, R98, 0x1, RZ, 0x3c, !PT ;  /* 0x0000000162627812 */ /* 0x000fd600078e3cff */
[----:B------:R-:W-:Y:S05]  /*7050*/  @P1 BRA `(.L_x_158) ;  /* 0xffffffa400d81947 */ /* 0x000fea000383ffff */
[----:B------:R-:W-:Y:S05]  /*7060*/  EXIT ;  /* 0x000000000000794d */ /* 0x000fea0003800000 */
.L_x_18:
[----:B------:R-:W-:-:S08]  /*7070*/  ISETP.NE.AND P0, PT, R22, RZ, PT ;  /* 0x000000ff1600720c */ /* 0x000fd00003f05270 */
[----:B--2-45:R-:W0:-:S00]  /*7080*/  USETMAXREG.DEALLOC.CTAPOOL 0x28 ;  /* 0x00000028000079c8 */ /* 0x034e0000080e0500 */
[----:B------:R-:W-:Y:S05]  /*7090*/  @P0 EXIT ;  /* 0x000000000000094d */ /* 0x000fea0003800000 */
[----:B0-----:R-:W-:Y:S01]  /*70a0*/  LOP3.LUT P0, RZ, R15, 0xff, RZ, 0xc0, !PT ;  /* 0x000000ff0fff7812 */ /* 0x001fe2000780c0ff */
[----:B------:R-:W-:Y:S02]  /*70b0*/  IMAD.MOV.U32 R12, RZ, RZ, 0x1 ;  /* 0x00000001ff0c7424 */ /* 0x000fe400078e00ff */
[----:B------:R-:W-:-:S10]  /*70c0*/  IMAD.MOV.U32 R13, RZ, RZ, RZ ;  /* 0x000000ffff0d7224 */ /* 0x000fd400078e00ff */
[----:B------:R-:W-:Y:S05]  /*70d0*/  @!P0 BRA `(.L_x_159) ;  /* 0x0000000c006c8947 */ /* 0x000fea0003800000 */
[----:B------:R-:W0:Y:S01]  /*70e0*/  S2R R17, SR_CgaCtaId ;  /* 0x0000000000117919 */ /* 0x000e220000008800 */
[----:B------:R-:W-:Y:S01]  /*70f0*/  LOP3.LUT P0, RZ, R10, 0x1f, RZ, 0xc0, !PT ;  /* 0x0000001f0aff7812 */ /* 0x000fe2000780c0ff */
[----:B------:R-:W-:Y:S01]  /*7100*/  ULDC UR5, c[0x0][0x758] ;  /* 0x0001d60000057ab9 */ /* 0x000fe20000000800 */
[----:B------:R-:W-:Y:S01]  /*7110*/  UMOV UR7, 0xffffffff ;  /* 0xffffffff00077882 */ /* 0x000fe20000000000 */
[----:B------:R-:W-:Y:S01]  /*7120*/  BSSY B0, `(.L_x_159) ;  /* 0x00000d6000007945 */ /* 0x000fe20003800000 */
[----:B------:R-:W-:Y:S01]  /*7130*/  USHF.L.U32 UR7, UR7, UR5, URZ ;  /* 0x0000000507077299 */ /* 0x000fe2000800063f */
[C---:B------:R-:W-:Y:S01]  /*7140*/  ISETP.NE.AND P2, PT, R11.reuse, RZ, PT ;  /* 0x000000ff0b00720c */ /* 0x040fe20003f45270 */
[----:B------:R-:W-:Y:S01]  /*7150*/  IMAD.MOV.U32 R15, RZ, RZ, 0x1 ;  /* 0x00000001ff0f7424 */ /* 0x000fe200078e00ff */
[----:B------:R-:W-:Y:S01]  /*7160*/  ISETP.NE.OR P0, PT, R11, RZ, !P0 ;  /* 0x000000ff0b00720c */ /* 0x000fe20004705670 */
[----:B------:R-:W-:Y:S01]  /*7170*/  IMAD.MOV.U32 R13, RZ, RZ, RZ ;  /* 0x000000ffff0d7224 */ /* 0x000fe200078e00ff */
[----:B------:R-:W-:Y:S01]  /*7180*/  LOP3.LUT R14, R7, 0x2, RZ, 0xfc, !PT ;  /* 0x00000002070e7812 */ /* 0x000fe200078efcff */
[----:B------:R-:W-:Y:S01]  /*7190*/  ULDC UR4, c[0x0][0x700] ;  /* 0x0001c00000047ab9 */ /* 0x000fe20000000800 */
[----:B------:R-:W-:Y:S01]  /*71a0*/  UMOV UR8, 0x1 ;  /* 0x0000000100087882 */ /* 0x000fe20000000000 */
[----:B------:R-:W-:-:S02]  /*71b0*/  UIADD3 UR29, UR6, 0x1, URZ ;  /* 0x00000001061d7890 */ /* 0x000fc4000fffe03f */
[----:B------:R-:W-:Y:S02]  /*71c0*/  UIADD3 UR4, UR4, -0x1, URZ ;  /* 0xffffffff04047890 */ /* 0x000fe4000fffe03f */
[----:B------:R-:W-:Y:S02]  /*71d0*/  USHF.L.U32 UR5, UR8, UR5, URZ ;  /* 0x0000000508057299 */ /* 0x000fe4000800063f */
[----:B------:R-:W-:Y:S01]  /*71e0*/  ULOP3.LUT UR7, URZ, UR7, URZ, 0x33, !UPT ;  /* 0x000000073f077292 */ /* 0x000fe2000f8e333f */
[----:B------:R-:W-:Y:S01]  /*71f0*/  ULDC.64 UR30, c[0x0][0x198] ;  /* 0x00006600001e7ab9 */ /* 0x000fe20000000a00 */
[C---:B0-----:R-:W-:Y:S02]  /*7200*/  IMAD.SHL.U32 R12, R17.reuse, 0x20, RZ ;  /* 0x00000020110c7824 */ /* 0x041fe400078e00ff */
[C---:B------:R-:W-:Y:S02]  /*7210*/  IMAD.SHL.U32 R16, R17.reuse, 0x400, RZ ;  /* 0x0000040011107824 */ /* 0x040fe400078e00ff */
[----:B------:R-:W-:Y:S01]  /*7220*/  IMAD.SHL.U32 R17, R17, 0x100, RZ ;  /* 0x0000010011117824 */ /* 0x000fe200078e00ff */
[----:B------:R-:W-:Y:S01]  /*7230*/  R2UR UR10, R12 ;  /* 0x000000000c0a72ca */ /* 0x000fe200000e0000 */
[----:B------:R-:W-:Y:S01]  /*7240*/  IMAD.MOV.U32 R12, RZ, RZ, 0x1 ;  /* 0x00000001ff0c7424 */ /* 0x000fe200078e00ff */
[----:B------:R-:W-:-:S02]  /*7250*/  LOP3.LUT R16, R16, 0x400, RZ, 0xc0, !PT ;  /* 0x0000040010107812 */ /* 0x000fc400078ec0ff */
[----:B------:R-:W-:-:S09]  /*7260*/  LOP3.LUT R17, R17, 0x100, RZ, 0xc0, !PT ;  /* 0x0000010011117812 */ /* 0x000fd200078ec0ff */
[----:B------:R-:W-:-:S12]  /*7270*/  ULOP3.LUT UR10, UR10, 0x20, URZ, 0xc0, !UPT ;  /* 0x000000200a0a7892 */ /* 0x000fd8000f8ec03f */
.L_x_171:
[----:B------:R-:W-:-:S03]  /*7280*/  UMOV UR8, 0xffffffff ;  /* 0xffffffff00087882 */ /* 0x000fc60000000000 */
[----:B------:R-:W-:Y:S05]  /*7290*/  BRA.DIV UR8, `(.L_x_160) ;  /* 0x0000001608007947 */ /* 0x000fea000b800000 */
[----:B------:R-:W-:-:S13]  /*72a0*/  ELECT P1, URZ, PT ;  /* 0x00000000003f782f */ /* 0x000fda0003820000 */
.L_x_191:
[----:B------:R-:W0:Y:S01]  /*72b0*/  LDC R10, c[0x0][0x604] ;  /* 0x00018100ff0a7b82 */ /* 0x000e220000000800 */
[----:B------:R-:W-:Y:S01]  /*72c0*/  BSSY B1, `(.L_x_161) ;  /* 0x0000047000017945 */ /* 0x000fe20003800000 */
[----:B0-----:R-:W-:-:S13]  /*72d0*/  ISETP.LT.OR P1, PT, R10, 0x1, !P1 ;  /* 0x000000010a00780c */ /* 0x001fda0004f21670 */
[----:B------:R-:W-:Y:S05]  /*72e0*/  @P1 BRA `(.L_x_162) ;  /* 0x0000000400101947 */ /* 0x000fea0003800000 */
[----:B------:R-:W-:Y:S01]  /*72f0*/  IMAD.SHL.U32 R19, R5, 0x80, RZ ;  /* 0x0000008005137824 */ /* 0x000fe200078e00ff */
[----:B------:R-:W-:Y:S02]  /*7300*/  LEA R26, R6, UR10, 0x6 ;  /* 0x0000000a061a7c11 */ /* 0x000fe4000f8e30ff */
[----:B------:R-:W-:Y:S01]  /*7310*/  CS2R R22, SRZ ;  /* 0x0000000000167805 */ /* 0x000fe2000001ff00 */
[----:B------:R-:W-:Y:S02]  /*7320*/  IMAD.U32 R24, RZ, RZ, UR29 ;  /* 0x0000001dff187e24 */ /* 0x000fe4000f8e00ff */
[----:B------:R-:W-:Y:S02]  /*7330*/  IMAD.MOV.U32 R5, RZ, RZ, R12 ;  /* 0x000000ffff057224 */ /* 0x000fe400078e000c */
[----:B------:R-:W-:Y:S02]  /*7340*/  IMAD.MOV.U32 R10, RZ, RZ, R13 ;  /* 0x000000ffff0a7224 */ /* 0x000fe400078e000d */
[----:B------:R-:W-:-:S07]  /*7350*/  IMAD.MOV.U32 R25, RZ, RZ, RZ ;  /* 0x000000ffff197224 */ /* 0x000fce00078e00ff */
.L_x_166:
[----:B------:R-:W0:Y:S01]  /*7360*/  S2R R18, SR_CgaCtaId ;  /* 0x0000000000127919 */ /* 0x000e220000008800 */
[----:B------:R-:W-:-:S04]  /*7370*/  MOV R11, 0x400 ;  /* 0x00000400000b7802 */ /* 0x000fc80000000f00 */
[----:B0-----:R-:W-:Y:S02]  /*7380*/  LEA R21, R18, R11, 0x18 ;  /* 0x0000000b12157211 */ /* 0x001fe400078ec0ff */
[----:B------:R-:W-:Y:S01]  /*7390*/  SHF.L.U32 R11, R5, 0x1f, RZ ;  /* 0x0000001f050b7819 */ /* 0x000fe200000006ff */
[----:B------:R-:W0:Y:S02]  /*73a0*/  @!P2 LDC R18, c[0x0][0x640] ;  /* 0x00019000ff12ab82 */ /* 0x000e240000000800 */
[----:B------:R-:W-:-:S04]  /*73b0*/  IMAD R20, R10, 0x8, R21 ;  /* 0x000000080a147824 */ /* 0x000fc800078e0215 */
[----:B------:R-:W1:Y:S02]  /*73c0*/  SYNCS.PHASECHK.TRANS64.TRYWAIT P1, [R20+URZ+0x58], R11 ;  /* 0x0000580b140075a7 */ /* 0x000e64000802017f */
[----:B-1----:R-:W-:Y:S05]  /*73d0*/  @!P1 BRA `(.L_x_163) ;  /* 0x0000001000d09947 */ /* 0x002fea0003800000 */
.L_x_192:
[----:B-1----:R-:W-:Y:S01]  /*73e0*/  PRMT R11, R14, 0x9910, RZ ;  /* 0x000099100e0b7816 */ /* 0x002fe200000000ff */
[----:B0-----:R0:W-:Y:S03]  /*73f0*/  @!P2 SYNCS.ARRIVE.TRANS64 RZ, [R20+URZ], R18 ;  /* 0x0000001214ffa9a7 */ /* 0x0011e6000800003f */
[----:B------:R-:W-:-:S13]  /*7400*/  ISETP.NE.AND P1, PT, R11, 0x2, PT ;  /* 0x000000020b00780c */ /* 0x000fda0003f25270 */
[----:B0-----:R-:W-:Y:S05]  /*7410*/  @P1 BRA `(.L_x_164) ;  /* 0x0000000000041947 */ /* 0x001fea0003800000 */
[----:B------:R-:W-:Y:S01]  /*7420*/  BPT.TRAP 0x1 ;  /* 0x000000040000795c */ /* 0x000fe20000300000 */
.L_x_164:
[----:B------:R-:W-:Y:S05]  /*7430*/  @P0 BRA `(.L_x_165) ;  /* 0x0000000000040947 */ /* 0x000fea0003800000 */
[----:B------:R-:W-:Y:S01]  /*7440*/  BPT.TRAP 0x1 ;  /* 0x000000040000795c */ /* 0x000fe20000300000 */
.L_x_165:
[C---:B------:R-:W-:Y:S01]  /*7450*/  IMAD R11, R10.reuse, 0x800, R16 ;  /* 0x000008000a0b7824 */ /* 0x040fe200078e0210 */
[----:B------:R-:W-:Y:S01]  /*7460*/  R2UR UR13, R21 ;  /* 0x00000000150d72ca */ /* 0x000fe200000e0000 */
[--C-:B------:R-:W-:Y:S01]  /*7470*/  IMAD R18, R10, 0x4000, R21.reuse ;  /* 0x000040000a127824 */ /* 0x100fe200078e0215 */
[----:B------:R-:W-:Y:S01]  /*7480*/  R2UR UR25, R20 ;  /* 0x00000000141972ca */ /* 0x000fe200000e0000 */
[----:B------:R-:W-:Y:S01]  /*7490*/  IMAD R11, R11, 0x2, R21 ;  /* 0x000000020b0b7824 */ /* 0x000fe200078e0215 */
[----:B------:R-:W-:Y:S01]  /*74a0*/  R2UR UR28, R4 ;  /* 0x00000000041c72ca */ /* 0x000fe200000e0000 */
[----:B------:R-:W-:Y:S01]  /*74b0*/  VIADD R24, R24, 0xffffffff ;  /* 0xffffffff18187836 */ /* 0x000fe20000000000 */
[----:B------:R-:W-:Y:S01]  /*74c0*/  R2UR UR16, R18 ;  /* 0x00000000121072ca */ /* 0x000fe200000e0000 */
[----:B------:R-:W-:Y:S01]  /*74d0*/  UIADD3 UR14, UP0, UR30, 0xf0, URZ ;  /* 0x000000f01e0e7890 */ /* 0x000fe2000ff1e03f */
[----:B------:R-:W-:Y:S01]  /*74e0*/  R2UR UR24, R11 ;  /* 0x000000000b1872ca */ /* 0x000fe200000e0000 */
[----:B------:R-:W-:Y:S01]  /*74f0*/  IMAD R11, R10, 0x200, R17 ;  /* 0x000002000a0b7824 */ /* 0x000fe200078e0211 */
[----:B------:R-:W-:Y:S01]  /*7500*/  R2UR UR26, R23 ;  /* 0x00000000171a72ca */ /* 0x000fe200000e0000 */
[----:B------:R-:W-:Y:S01]  /*7510*/  UIADD3 UR32, UP1, UR30, 0x1f0, URZ ;  /* 0x000001f01e207890 */ /* 0x000fe2000ff3e03f */
[----:B------:R-:W-:Y:S01]  /*7520*/  R2UR UR27, R26 ;  /* 0x000000001a1b72ca */ /* 0x000fe200000e0000 */
[----:B------:R-:W-:Y:S01]  /*7530*/  UIADD3 UR34, UP2, UR30, 0x2f0, URZ ;  /* 0x000002f01e227890 */ /* 0x000fe2000ff5e03f */
[----:B------:R-:W-:Y:S01]  /*7540*/  R2UR UR8, R11 ;  /* 0x000000000b0872ca */ /* 0x000fe200000e0000 */
[----:B------:R-:W-:Y:S01]  /*7550*/  UIADD3.X UR15, URZ, UR31, URZ, UP0, !UPT ;  /* 0x0000001f3f0f7290 */ /* 0x000fe200087fe43f */
[----:B------:R-:W-:Y:S01]  /*7560*/  R2UR UR11, R6 ;  /* 0x00000000060b72ca */ /* 0x000fe200000e0000 */
[----:B------:R-:W-:Y:S01]  /*7570*/  UIADD3.X UR33, URZ, UR31, URZ, UP1, !UPT ;  /* 0x0000001f3f217290 */ /* 0x000fe20008ffe43f */
[----:B------:R-:W-:Y:S01]  /*7580*/  R2UR UR12, R25 ;  /* 0x00000000190c72ca */ /* 0x000fe200000e0000 */
[----:B------:R-:W-:Y:S01]  /*7590*/  VIADD R10, R10, 0x1 ;  /* 0x000000010a0a7836 */ /* 0x000fe20000000000 */
[----:B------:R-:W-:Y:S01]  /*75a0*/  R2UR UR18, R22 ;  /* 0x00000000161272ca */ /* 0x000fe200000e0000 */
[----:B------:R-:W-:Y:S01]  /*75b0*/  UIADD3 UR24, UR24, 0x180, URZ ;  /* 0x0000018018187890 */ /* 0x000fe2000fffe03f */
[----:B------:R-:W-:Y:S01]  /*75c0*/  R2UR UR19, R19 ;  /* 0x00000000131372ca */ /* 0x000fe200000e0000 */
[----:B------:R-:W-:Y:S01]  /*75d0*/  UIADD3.X UR35, URZ, UR31, URZ, UP2, !UPT ;  /* 0x0000001f3f237290 */ /* 0x000fe200097fe43f */
[----:B------:R-:W-:Y:S01]  /*75e0*/  ISETP.GT.AND P3, PT, R24, 0x1, PT ;  /* 0x000000011800780c */ /* 0x000fe20003f64270 */
[----:B------:R-:W-:Y:S01]  /*75f0*/  UIADD3 UR16, UR16, 0xb180, URZ ;  /* 0x0000b18010107890 */ /* 0x000fe2000fffe03f */
[C---:B------:R-:W-:Y:S01]  /*7600*/  ISETP.NE.AND P1, PT, R10.reuse, 0xb, PT ;  /* 0x0000000b0a00780c */ /* 0x040fe20003f25270 */
[----:B------:R-:W-:Y:S01]  /*7610*/  UIADD3 UR8, UR13, 0x37180, UR8 ;  /* 0x000371800d087890 */ /* 0x000fe2000fffe008 */
[----:B------:R-:W-:Y:S01]  /*7620*/  VIADD R25, R25, 0x1 ;  /* 0x0000000119197836 */ /* 0x000fe20000000000 */
[----:B------:R-:W-:Y:S01]  /*7630*/  UMOV UR21, 0x30000 ;  /* 0x0003000000157882 */ /* 0x000fe20000000000 */
[----:B------:R-:W-:Y:S01]  /*7640*/  UMOV UR22, 0x0 ;  /* 0x0000000000167882 */ /* 0x000fe20000000000 */
[----:B------:R-:W-:Y:S01]  /*7650*/  UMOV UR23, 0x10000000 ;  /* 0x1000000000177882 */ /* 0x000fe20000000000 */
[----:B------:R-:W-:Y:S01]  /*7660*/  UMOV UR9, UR25 ;  /* 0x0000001900097c82 */ /* 0x000fe20008000000 */
[----:B------:R-:W-:Y:S01]  /*7670*/  UMOV UR13, UR28 ;  /* 0x0000001c000d7c82 */ /* 0x000fe20008000000 */
[----:B------:R-:W-:Y:S01]  /*7680*/  UMOV UR17, UR25 ;  /* 0x0000001900117c82 */ /* 0x000fe20008000000 */
[----:B------:R0:W-:Y:S01]  /*7690*/  UTMALDG.3D.MULTICAST [UR24], [UR14], UR21, desc[UR22] ;  /* 0x000016180e0073b4 */ /* 0x0001e20008011815 */
[----:B------:R-:W-:Y:S01]  /*76a0*/  UMOV UR20, UR28 ;  /* 0x0000001c00147c82 */ /* 0x000fe20008000000 */
[----:B------:R-:W-:Y:S01]  /*76b0*/  SEL R18, RZ, 0x1, P1 ;  /* 0x00000001ff127807 */ /* 0x000fe20000800000 */
[----:B------:R-:W-:Y:S01]  /*76c0*/  VIADD R23, R23, 0x20 ;  /* 0x0000002017177836 */ /* 0x000fe20000000000 */
[----:B------:R-:W-:Y:S01]  /*76d0*/  SEL R10, R10, RZ, P1 ;  /* 0x000000ff0a0a7207 */ /* 0x000fe20000800000 */
[----:B------:R-:W-:Y:S01]  /*76e0*/  VIADD R22, R22, 0x40 ;  /* 0x0000004016167836 */ /* 0x000fe20000000000 */
[----:B------:R-:W-:Y:S01]  /*76f0*/  LOP3.LUT R5, R5, R18, RZ, 0x3c, !PT ;  /* 0x0000001205057212 */ /* 0x000fe200078e3cff */
[----:B------:R0:W-:Y:S01]  /*7700*/  UTMALDG.4D.MULTICAST [UR8], [UR32], UR21, desc[UR22] ;  /* 0x00001608200073b4 */ /* 0x0001e20008019815 */
[----:B------:R0:W-:Y:S02]  /*7710*/  UTMALDG.3D [UR16], [UR34], desc[UR22] ;  /* 0x00001610220075b4 */ /* 0x0001e40008011000 */
[----:B0-----:R-:W-:Y:S05]  /*7720*/  @P3 BRA `(.L_x_166) ;  /* 0xfffffffc000c3947 */ /* 0x001fea000383ffff */
.L_x_162:
[----:B------:R-:W-:Y:S05]  /*7730*/  BSYNC B1 ;  /* 0x0000000000017941 */ /* 0x000fea0003800000 */
.L_x_161:
[----:B------:R-:W-:Y:S01]  /*7740*/  LOP3.LUT P5, RZ, R15, 0xff, RZ, 0xc0, !PT ;  /* 0x000000ff0fff7812 */ /* 0x000fe200078ac0ff */
[----:B------:R-:W-:Y:S01]  /*7750*/  VIADD R6, R13, UR6 ;  /* 0x000000060d067c36 */ /* 0x000fe20008000000 */
[----:B------:R-:W-:Y:S01]  /*7760*/  ULDC.64 UR8, c[0x0][0x750] ;  /* 0x0001d40000087ab9 */ /* 0x000fe20000000a00 */
[----:B------:R-:W-:Y:S01]  /*7770*/  IMAD.U32 R11, RZ, RZ, UR6 ;  /* 0x00000006ff0b7e24 */ /* 0x000fe2000f8e00ff */
[----:B------:R-:W-:Y:S01]  /*7780*/  UISETP.GE.U32.AND UP0, UPT, UR6, 0xb, UPT ;  /* 0x0000000b0600788c */ /* 0x000fe2000bf06070 */
[----:B------:R-:W-:Y:S01]  /*7790*/  BSSY B1, `(.L_x_167) ;  /* 0x000006c000017945 */ /* 0x000fe20003800000 */
[----:B------:R-:W-:Y:S02]  /*77a0*/  ISETP.GT.U32.AND P1, PT, R6, 0xa, PT ;  /* 0x0000000a0600780c */ /* 0x000fe40003f24070 */
[----:B------:R-:W-:Y:S02]  /*77b0*/  PRMT R15, RZ, 0x7610, R15 ;  /* 0x00007610ff0f7816 */ /* 0x000fe4000000000f */
[----:B------:R-:W-:-:S02]  /*77c0*/  ISETP.LT.U32.AND P1, PT, R11, 0xb, P1 ;  /* 0x0000000b0b00780c */ /* 0x000fc40000f21070 */
[----:B------:R-:W-:Y:S01]  /*77d0*/  PLOP3.LUT P3, PT, PT, PT, UP0, 0x80, 0x0 ;  /* 0x000000000000781c */ /* 0x000fe20003f6f008 */
[----:B------:R-:W0:Y:S01]  /*77e0*/  @P5 S2R R5, SR_CgaCtaId ;  /* 0x0000000000055919 */ /* 0x000e220000008800 */
[----:B------:R-:W-:-:S04]  /*77f0*/  @P5 MOV R4, 0x400 ;  /* 0x0000040000045802 */ /* 0x000fc80000000f00 */
[----:B0-----:R-:W-:Y:S01]  /*7800*/  @P5 LEA R10, R5, R4, 0x18 ;  /* 0x00000004050a5211 */ /* 0x001fe200078ec0ff */
[----:B------:R-:W-:-:S03]  /*7810*/  IMAD.WIDE.U32 R4, R6, -0x45d1745d, RZ ;  /* 0xba2e8ba306047825 */ /* 0x000fc600078e00ff */
[----:B------:R0:W-:Y:S01]  /*7820*/  @P5 SYNCS.ARRIVE.TRANS64.A1T0 RZ, [R10+URZ+0xe8], RZ ;  /* 0x0000e8ff0aff59a7 */ /* 0x0001e2000810003f */
[----:B------:R-:W-:Y:S01]  /*7830*/  IADD3 R2, P5, R2, R8, RZ ;  /* 0x0000000802027210 */ /* 0x000fe20007fbe0ff */
[----:B------:R-:W-:Y:S01]  /*7840*/  IMAD.MOV.U32 R4, RZ, RZ, -0x1 ;  /* 0xffffffffff047424 */ /* 0x000fe200078e00ff */
[----:B------:R-:W-:Y:S02]  /*7850*/  SHF.R.U32.HI R11, RZ, 0x3, R5 ;  /* 0x00000003ff0b7819 */ /* 0x000fe40000011605 */
[----:B------:R-:W-:Y:S01]  /*7860*/  SEL R5, RZ, 0x1, !P1 ;  /* 0x00000001ff057807 */ /* 0x000fe20004800000 */
[----:B------:R-:W-:Y:S01]  /*7870*/  IMAD.X R3, R3, 0x1, R0, P5 ;  /* 0x0000000103037824 */ /* 0x000fe200028e0600 */
[----:B------:R-:W-:Y:S01]  /*7880*/  ISETP.GE.U32.AND P1, PT, R2, UR8, PT ;  /* 0x0000000802007c0c */ /* 0x000fe2000bf26070 */
[----:B------:R-:W-:Y:S01]  /*7890*/  IMAD R13, R11, -0xb, R6 ;  /* 0xfffffff50b0d7824 */ /* 0x000fe200078e0206 */
[----:B------:R-:W-:Y:S01]  /*78a0*/  LOP3.LUT R12, R12, R5, RZ, 0x3c, !PT ;  /* 0x000000050c0c7212 */ /* 0x000fe200078e3cff */
[----:B------:R-:W-:Y:S01]  /*78b0*/  IMAD.MOV.U32 R6, RZ, RZ, -0x1 ;  /* 0xffffffffff067424 */ /* 0x000fe200078e00ff */
[----:B------:R-:W-:Y:S01]  /*78c0*/  ISETP.GE.U32.AND.EX P1, PT, R3, UR9, PT, P1 ;  /* 0x0000000903007c0c */ /* 0x000fe2000bf26110 */
[----:B------:R-:W-:Y:S01]  /*78d0*/  IMAD.MOV.U32 R5, RZ, RZ, -0x1 ;  /* 0xffffffffff057424 */ /* 0x000fe200078e00ff */
[----:B------:R-:W-:-:S02]  /*78e0*/  @P3 LOP3.LUT R12, R12, 0x1, R11, 0x78, !PT ;  /* 0x000000010c0c3812 */ /* 0x000fc400078e780b */
[----:B0-----:R-:W-:-:S09]  /*78f0*/  PRMT R10, RZ, 0x7610, R10 ;  /* 0x00007610ff0a7816 */ /* 0x001fd2000000000a */
[----:B------:R-:W-:Y:S05]  /*7900*/  @P1 BRA `(.L_x_168) ;  /* 0x0000000400501947 */ /* 0x000fea0003800000 */
[----:B------:R-:W0:Y:S01]  /*7910*/  S2R R6, SR_CTAID.X ;  /* 0x0000000000067919 */ /* 0x000e220000002500 */
[----:B------:R-:W-:Y:S01]  /*7920*/  ULDC.64 UR8, c[0x0][0x728] ;  /* 0x0001ca0000087ab9 */ /* 0x000fe20000000a00 */
[----:B------:R-:W-:Y:S01]  /*7930*/  ULDC UR12, c[0x0][0x730] ;  /* 0x0001cc00000c7ab9 */ /* 0x000fe20000000800 */
[----:B------:R-:W-:Y:S01]  /*7940*/  ISETP.NE.U32.AND P1, PT, RZ, UR8, PT ;  /* 0x00000008ff007c0c */ /* 0x000fe2000bf25070 */
[----:B------:R-:W1:Y:S01]  /*7950*/  S2R R19, SR_CTAID.Y ;  /* 0x0000000000137919 */ /* 0x000e620000002600 */
[----:B------:R-:W-:Y:S01]  /*7960*/  ULDC UR13, c[0x0][0x150] ;  /* 0x00005400000d7ab9 */ /* 0x000fe20000000800 */
[----:B------:R-:W-:Y:S01]  /*7970*/  IMAD.MOV.U32 R4, RZ, RZ, R2 ;  /* 0x000000ffff047224 */ /* 0x000fe200078e0002 */
[----:B------:R-:W-:Y:S01]  /*7980*/  ISETP.NE.AND.EX P1, PT, RZ, UR9, PT, P1 ;  /* 0x00000009ff007c0c */ /* 0x000fe2000bf25310 */
[----:B------:R-:W-:Y:S01]  /*7990*/  IMAD.MOV.U32 R5, RZ, RZ, R3 ;  /* 0x000000ffff057224 */ /* 0x000fe200078e0003 */
[----:B0-----:R-:W-:-:S11]  /*79a0*/  I2FP.F32.U32 R20, R6 ;  /* 0x0000000600147245 */ /* 0x001fd60000201000 */
[----:B------:R-:W-:Y:S05]  /*79b0*/  @!P1 BRA `(.L_x_169) ;  /* 0x0000000000289947 */ /* 0x000fea0003800000 */
[----:B------:R-:W-:Y:S02]  /*79c0*/  ULDC UR11, c[0x0][0x734] ;  /* 0x0001cd00000b7ab9 */ /* 0x000fe40000000800 */
[----:B------:R-:W-:-:S05]  /*79d0*/  IADD3 R5, P1, R2, UR11, RZ ;  /* 0x0000000b02057c10 */ /* 0x000fca000ff3e0ff */
[----:B------:R-:W-:-:S04]  /*79e0*/  IMAD.X R21, RZ, RZ, R3, P1 ;  /* 0x000000ffff157224 */ /* 0x000fc800008e0603 */
[----:B------:R-:W-:-:S04]  /*79f0*/  IMAD.WIDE.U32 R10, R21, UR8, RZ ;  /* 0x00000008150a7c25 */ /* 0x000fc8000f8e00ff */
[----:B------:R-:W-:-:S04]  /*7a00*/  IMAD.WIDE.U32 R10, P1, R5, UR9, R10 ;  /* 0x00000009050a7c25 */ /* 0x000fc8000f82000a */
[----:B------:R-:W-:-:S04]  /*7a10*/  IMAD.WIDE.U32 R4, R5, UR8, RZ ;  /* 0x0000000805047c25 */ /* 0x000fc8000f8e00ff */
[----:B------:R-:W-:Y:S01]  /*7a20*/  IMAD.MOV.U32 R4, RZ, RZ, R11 ;  /* 0x000000ffff047224 */ /* 0x000fe200078e000b */
[----:B------:R-:W-:Y:S01]  /*7a30*/  IADD3 RZ, P3, R5, R10, RZ ;  /* 0x0000000a05ff7210 */ /* 0x000fe20007f7e0ff */
[----:B------:R-:W-:-:S04]  /*7a40*/  IMAD.X R5, RZ, RZ, RZ, P1 ;  /* 0x000000ffff057224 */ /* 0x000fc800008e06ff */
[----:B------:R-:W-:-:S08]  /*7a50*/  IMAD.WIDE.U32.X R4, R21, UR9, R4, P3 ;  /* 0x0000000915047c25 */ /* 0x000fd000098e0404 */
.L_x_169:
[--C-:B------:R-:W-:Y:S01]  /*7a60*/  SHF.R.U64 R18, R4, UR12, R5.reuse ;  /* 0x0000000c04127c19 */ /* 0x100fe20008001205 */
[----:B------:R-:W-:Y:S01]  /*7a70*/  FMUL R20, R20, UR13 ;  /* 0x0000000d14147c20 */ /* 0x000fe20008400000 */
[----:B------:R-:W0:Y:S01]  /*7a80*/  LDC R21, c[0x0][0x144] ;  /* 0x00005100ff157b82 */ /* 0x000e220000000800 */
[----:B-1----:R-:W-:Y:S01]  /*7a90*/  I2FP.F32.U32 R10, R19 ;  /* 0x00000013000a7245 */ /* 0x002fe20000201000 */
[----:B------:R-:W-:Y:S01]  /*7aa0*/  ULDC UR11, c[0x0][0x154] ;  /* 0x00005500000b7ab9 */ /* 0x000fe20000000800 */
[----:B------:R-:W-:Y:S01]  /*7ab0*/  SHF.R.U32.HI R4, RZ, UR12, R5 ;  /* 0x0000000cff047c19 */ /* 0x000fe20008011605 */
[----:B------:R-:W-:Y:S01]  /*7ac0*/  ULDC.64 UR8, c[0x0][0x720] ;  /* 0x0001c80000087ab9 */ /* 0x000fe20000000a00 */
[----:B------:R-:W-:Y:S01]  /*7ad0*/  IADD3 R5, P1, RZ, -R18, RZ ;  /* 0x80000012ff057210 */ /* 0x000fe20007f3e0ff */
[----:B------:R-:W1:Y:S01]  /*7ae0*/  F2I.U32.TRUNC.NTZ R20, R20 ;  /* 0x0000001400147305 */ /* 0x000e62000020f000 */
[----:B------:R-:W-:Y:S01]  /*7af0*/  FMUL R10, R10, UR11 ;  /* 0x0000000b0a0a7c20 */ /* 0x000fe20008400000 */
[----:B------:R-:W2:Y:S01]  /*7b00*/  LDC R22, c[0x0][0x148] ;  /* 0x00005200ff167b82 */ /* 0x000ea20000000800 */
[----:B------:R-:W-:Y:S01]  /*7b10*/  ULDC.64 UR12, c[0x0][0x740] ;  /* 0x0001d000000c7ab9 */ /* 0x000fe20000000a00 */
[----:B------:R-:W-:Y:S01]  /*7b20*/  IMAD.X R4, RZ, RZ, ~R4, P1 ;  /* 0x000000ffff047224 */ /* 0x000fe200008e0e04 */
[----:B------:R-:W-:-:S03]  /*7b30*/  ISETP.NE.U32.AND P1, PT, RZ, UR12, PT ;  /* 0x0000000cff007c0c */ /* 0x000fc6000bf25070 */
[----:B------:R-:W-:Y:S01]  /*7b40*/  IMAD R4, R4, UR8, RZ ;  /* 0x0000000804047c24 */ /* 0x000fe2000f8e02ff */
[----:B------:R-:W3:Y:S01]  /*7b50*/  F2I.U32.TRUNC.NTZ R10, R10 ;  /* 0x0000000a000a7305 */ /* 0x000ee2000020f000 */
[----:B------:R-:W-:Y:S02]  /*7b60*/  ISETP.NE.AND.EX P1, PT, RZ, UR13, PT, P1 ;  /* 0x0000000dff007c0c */ /* 0x000fe4000bf25310 */
[C---:B------:R-:W-:Y:S02]  /*7b70*/  IMAD R11, R5.reuse, UR9, R4 ;  /* 0x00000009050b7c24 */ /* 0x040fe4000f8e0204 */
[----:B------:R-:W-:Y:S01]  /*7b80*/  IMAD.WIDE.U32 R4, R5, UR8, R2 ;  /* 0x0000000805047c25 */ /* 0x000fe2000f8e0002 */
[----:B------:R-:W-:-:S03]  /*7b90*/  ULDC UR8, c[0x0][0x718] ;  /* 0x0001c60000087ab9 */ /* 0x000fc60000000800 */
[----:B-1----:R-:W-:Y:S02]  /*7ba0*/  IMAD.MOV R20, RZ, RZ, -R20 ;  /* 0x000000ffff147224 */ /* 0x002fe400078e0a14 */
[----:B------:R-:W-:Y:S02]  /*7bb0*/  IMAD.IADD R5, R5, 0x1, R11 ;  /* 0x0000000105057824 */ /* 0x000fe400078e020b */
[----:B0-----:R-:W-:-:S03]  /*7bc0*/  IMAD R6, R21, R20, R6 ;  /* 0x0000001415067224 */ /* 0x001fc600078e0206 */
[--C-:B------:R-:W-:Y:S01]  /*7bd0*/  SHF.R.U64 R20, R4, UR8, R5.reuse ;  /* 0x0000000804147c19 */ /* 0x100fe20008001205 */
[----:B---3--:R-:W-:Y:S01]  /*7be0*/  IMAD.MOV R4, RZ, RZ, -R10 ;  /* 0x000000ffff047224 */ /* 0x008fe200078e0a0a */
[----:B------:R-:W-:Y:S01]  /*7bf0*/  SHF.R.U32.HI R5, RZ, UR8, R5 ;  /* 0x00000008ff057c19 */ /* 0x000fe20008011605 */
[----:B------:R-:W-:Y:S02]  /*7c00*/  ULDC UR8, c[0x0][0x708] ;  /* 0x0001c20000087ab9 */ /* 0x000fe40000000800 */
[----:B--2---:R-:W-:Y:S01]  /*7c10*/  @P4 IMAD R6, R22, R4, R19 ;  /* 0x0000000416064224 */ /* 0x004fe200078e0213 */
[--C-:B------:R-:W-:Y:S02]  /*7c20*/  SHF.R.U64 R22, R20, UR8, R5.reuse ;  /* 0x0000000814167c19 */ /* 0x100fe40008001205 */
[----:B------:R-:W-:Y:S01]  /*7c30*/  SHF.R.U32.HI R5, RZ, UR8, R5 ;  /* 0x00000008ff057c19 */ /* 0x000fe20008011605 */
[----:B------:R-:W-:-:S03]  /*7c40*/  ULDC UR8, c[0x0][0x758] ;  /* 0x0001d60000087ab9 */ /* 0x000fc60000000800 */
[--C-:B------:R-:W-:Y:S02]  /*7c50*/  SHF.R.U64 R19, R22, UR8, R5.reuse ;  /* 0x0000000816137c19 */ /* 0x100fe40008001205 */
[----:B------:R-:W-:-:S03]  /*7c60*/  SHF.R.U32.HI R21, RZ, UR8, R5 ;  /* 0x00000008ff157c19 */ /* 0x000fc60008011605 */
[----:B------:R-:W-:Y:S02]  /*7c70*/  IMAD.MOV.U32 R10, RZ, RZ, R19 ;  /* 0x000000ffff0a7224 */ /* 0x000fe400078e0013 */
[----:B------:R-:W-:Y:S01]  /*7c80*/  IMAD.MOV.U32 R5, RZ, RZ, R21 ;  /* 0x000000ffff057224 */ /* 0x000fe200078e0015 */
[----:B------:R-:W-:Y:S06]  /*7c90*/  @!P1 BRA `(.L_x_170) ;  /* 0x00000000002c9947 */ /* 0x000fec0003800000 */
        /* <DEDUP_REMOVED lines=9> */
[----:B------:R-:W-:-:S04]  /*7d30*/  IMAD.WIDE.U32.X R4, R21, UR13, R4, P3 ;  /* 0x0000000d15047c25 */ /* 0x000fc800098e0404 */
[----:B------:R-:W-:-:S07]  /*7d40*/  IMAD.MOV.U32 R10, RZ, RZ, R4 ;  /* 0x000000ffff0a7224 */ /* 0x000fce00078e0004 */
.L_x_170:
[----:B------:R-:W-:Y:S01]  /*7d50*/  ULDC UR8, c[0x0][0x748] ;  /* 0x0001d20000087ab9 */ /* 0x000fe20000000800 */
[----:B------:R-:W-:Y:S01]  /*7d60*/  LOP3.LUT R4, R22, UR7, RZ, 0xc0, !PT ;  /* 0x0000000716047c12 */ /* 0x000fe2000f8ec0ff */
[----:B------:R-:W-:Y:S01]  /*7d70*/  ULDC UR9, c[0x0][0x710] ;  /* 0x0001c40000097ab9 */ /* 0x000fe20000000800 */
[----:B------:R-:W-:Y:S01]  /*7d80*/  SHF.R.U64 R5, R10, UR8, R5 ;  /* 0x000000080a057c19 */ /* 0x000fe20008001205 */
[----:B------:R-:W-:Y:S01]  /*7d90*/  ULDC UR8, c[0x0][0x738] ;  /* 0x0001ce0000087ab9 */ /* 0x000fe20000000800 */
[----:B------:R-:W-:-:S03]  /*7da0*/  LOP3.LUT R20, R20, UR4, RZ, 0xc0, !PT ;  /* 0x0000000414147c12 */ /* 0x000fc6000f8ec0ff */
[----:B------:R-:W-:Y:S02]  /*7db0*/  IMAD.MOV R10, RZ, RZ, -R5 ;  /* 0x000000ffff0a7224 */ /* 0x000fe400078e0a05 */
[----:B------:R-:W-:Y:S02]  /*7dc0*/  IMAD R5, R5, UR5, R4 ;  /* 0x0000000505057c24 */ /* 0x000fe4000f8e0204 */
[----:B------:R-:W-:Y:S01]  /*7dd0*/  IMAD R19, R10, UR8, R19 ;  /* 0x000000080a137c24 */ /* 0x000fe2000f8e0213 */
[----:B------:R-:W-:Y:S01]  /*7de0*/  ULDC UR8, c[0x0][0x700] ;  /* 0x0001c00000087ab9 */ /* 0x000fe20000000800 */
[----:B------:R-:W-:Y:S02]  /*7df0*/  IMAD R6, R5, UR9, R6 ;  /* 0x0000000905067c24 */ /* 0x000fe4000f8e0206 */
[----:B------:R-:W-:Y:S02]  /*7e00*/  IMAD R19, R19, UR8, R20 ;  /* 0x0000000813137c24 */ /* 0x000fe4000f8e0214 */
[----:B------:R-:W-:-:S02]  /*7e10*/  IMAD.MOV.U32 R10, RZ, RZ, 0x1 ;  /* 0x00000001ff0a7424 */ /* 0x000fc400078e00ff */
[----:B------:R-:W-:Y:S01]  /*7e20*/  IMAD.MOV.U32 R4, RZ, RZ, R18 ;  /* 0x000000ffff047224 */ /* 0x000fe200078e0012 */
[----:B------:R-:W-:Y:S02]  /*7e30*/  SEL R5, R19, R6, !P4 ;  /* 0x0000000613057207 */ /* 0x000fe40006000000 */
[----:B------:R-:W-:-:S07]  /*7e40*/  SEL R6, R6, R19, !P4 ;  /* 0x0000001306067207 */ /* 0x000fce0006000000 */
.L_x_168:
[----:B------:R-:W-:Y:S05]  /*7e50*/  BSYNC B1 ;  /* 0x0000000000017941 */ /* 0x000fea0003800000 */
.L_x_167:
[----:B------:R-:W-:-:S13]  /*7e60*/  LOP3.LUT P1, RZ, R10, 0xff, RZ, 0xc0, !PT ;  /* 0x000000ff0aff7812 */ /* 0x000fda000782c0ff */
[----:B------:R-:W-:Y:S05]  /*7e70*/  @P1 BRA `(.L_x_171) ;  /* 0xfffffff400001947 */ /* 0x000fea000383ffff */
[----:B------:R-:W-:Y:S05]  /*7e80*/  BSYNC B0 ;  /* 0x0000000000007941 */ /* 0x000fea0003800000 */
.L_x_159:
[----:B------:R-:W-:-:S03]  /*7e90*/  UMOV UR8, 0xffffffff ;  /* 0xffffffff00087882 */ /* 0x000fc60000000000 */
[----:B------:R-:W-:Y:S05]  /*7ea0*/  BRA.DIV UR8, `(.L_x_172) ;  /* 0x0000000a08307947 */ /* 0x000fea000b800000 */
[----:B------:R-:W-:-:S13]  /*7eb0*/  ELECT P0, URZ, PT ;  /* 0x00000000003f782f */ /* 0x000fda0003800000 */
.L_x_195:
[----:B------:R-:W-:Y:S04]  /*7ec0*/  BSSY B0, `(.L_x_173) ;  /* 0x000006a000007945 */ /* 0x000fe80003800000 */
[----:B------:R-:W-:Y:S05]  /*7ed0*/  @!P0 BRA `(.L_x_174) ;  /* 0x0000000400a08947 */ /* 0x000fea0003800000 */
[----:B------:R-:W-:-:S04]  /*7ee0*/  LOP3.LUT R7, R7, 0x2, RZ, 0xfc, !PT ;  /* 0x0000000207077812 */ /* 0x000fc800078efcff */
[----:B------:R-:W-:-:S13]  /*7ef0*/  ISETP.NE.AND P0, PT, R7, 0x3, PT ;  /* 0x000000030700780c */ /* 0x000fda0003f05270 */
[----:B------:R-:W-:Y:S05]  /*7f00*/  @!P0 BRA `(.L_x_175) ;  /* 0x0000000000048947 */ /* 0x000fea0003800000 */
[----:B------:R-:W-:Y:S01]  /*7f10*/  BPT.TRAP 0x1 ;  /* 0x000000040000795c */ /* 0x000fe20000300000 */
.L_x_175:
[----:B------:R-:W0:Y:S01]  /*7f20*/  S2R R3, SR_CgaCtaId ;  /* 0x0000000000037919 */ /* 0x000e220000008800 */
[----:B------:R-:W-:Y:S02]  /*7f30*/  MOV R0, 0x400 ;  /* 0x0000040000007802 */ /* 0x000fe40000000f00 */
[----:B------:R-:W-:Y:S02]  /*7f40*/  SHF.L.U32 R2, R12, 0x1f, RZ ;  /* 0x0000001f0c027819 */ /* 0x000fe400000006ff */
[----:B0-----:R-:W-:-:S05]  /*7f50*/  LEA R0, R3, R0, 0x18 ;  /* 0x0000000003007211 */ /* 0x001fca00078ec0ff */
[----:B------:R-:W-:-:S04]  /*7f60*/  VIADD R0, R0, 0x58 ;  /* 0x0000005800007836 */ /* 0x000fc80000000000 */
[C---:B------:R-:W-:Y:S02]  /*7f70*/  IMAD R5, R13.reuse, 0x8, R0 ;  /* 0x000000080d057824 */ /* 0x040fe400078e0200 */
[----:B------:R-:W-:Y:S02]  /*7f80*/  VIADD R13, R13, 0x1 ;  /* 0x000000010d0d7836 */ /* 0x000fe40000000000 */
[----:B------:R-:W0:Y:S03]  /*7f90*/  SYNCS.PHASECHK.TRANS64.TRYWAIT P0, [R5+URZ], R2 ;  /* 0x00000002050075a7 */ /* 0x000e26000800017f */
[----:B------:R-:W-:-:S04]  /*7fa0*/  ISETP.NE.AND P1, PT, R13, 0xb, PT ;  /* 0x0000000b0d00780c */ /* 0x000fc80003f25270 */
[----:B------:R-:W-:Y:S02]  /*7fb0*/  SEL R3, RZ, 0x1, P1 ;  /* 0x00000001ff037807 */ /* 0x000fe40000800000 */
[----:B------:R-:W-:Y:S02]  /*7fc0*/  SEL R13, R13, RZ, P1 ;  /* 0x000000ff0d0d7207 */ /* 0x000fe40000800000 */
[----:B------:R-:W-:-:S03]  /*7fd0*/  LOP3.LUT R12, R12, R3, RZ, 0x3c, !PT ;  /* 0x000000030c0c7212 */ /* 0x000fc600078e3cff */
[----:B------:R-:W-:Y:S01]  /*7fe0*/  IMAD R7, R13, 0x8, R0 ;  /* 0x000000080d077824 */ /* 0x000fe200078e0200 */
[----:B------:R-:W-:Y:S01]  /*7ff0*/  SHF.L.U32 R4, R12, 0x1f, RZ ;  /* 0x0000001f0c047819 */ /* 0x000fe200000006ff */
[----:B0-----:R-:W-:Y:S06]  /*8000*/  @!P0 BRA `(.L_x_176) ;  /* 0x0000000400fc8947 */ /* 0x001fec0003800000 */
.L_x_196:
[----:B------:R-:W1:Y:S01]  /*8010*/  SYNCS.PHASECHK.TRANS64.TRYWAIT P0, [R7+URZ], R4 ;  /* 0x00000004070075a7 */ /* 0x000e62000800017f */
[----:B0-----:R-:W-:-:S05]  /*8020*/  VIADD R2, R13, 0x1 ;  /* 0x000000010d027836 */ /* 0x001fca0000000000 */
[----:B------:R-:W-:-:S04]  /*8030*/  ISETP.NE.AND P1, PT, R2, 0xb, PT ;  /* 0x0000000b0200780c */ /* 0x000fc80003f25270 */
[----:B------:R-:W-:Y:S02]  /*8040*/  SEL R3, RZ, 0x1, P1 ;  /* 0x00000001ff037807 */ /* 0x000fe40000800000 */
[----:B------:R-:W-:Y:S02]  /*8050*/  SEL R9, R2, RZ, P1 ;  /* 0x000000ff02097207 */ /* 0x000fe40000800000 */
[----:B------:R-:W-:-:S03]  /*8060*/  LOP3.LUT R12, R12, R3, RZ, 0x3c, !PT ;  /* 0x000000030c0c7212 */ /* 0x000fc600078e3cff */
[----:B------:R-:W-:Y:S01]  /*8070*/  IMAD R6, R9, 0x8, R0 ;  /* 0x0000000809067824 */ /* 0x000fe200078e0200 */
[----:B------:R-:W-:Y:S01]  /*8080*/  SHF.L.U32 R5, R12, 0x1f, RZ ;  /* 0x0000001f0c057819 */ /* 0x000fe200000006ff */
[----:B-1----:R-:W-:Y:S06]  /*8090*/  @!P0 BRA `(.L_x_177) ;  /* 0x0000000400ec8947 */ /* 0x002fec0003800000 */
.L_x_197:
[----:B------:R-:W1:Y:S01]  /*80a0*/  SYNCS.PHASECHK.TRANS64.TRYWAIT P0, [R6+URZ], R5 ;  /* 0x00000005060075a7 */ /* 0x000e62000800017f */
[----:B------:R-:W-:-:S05]  /*80b0*/  VIADD R2, R9, 0x1 ;  /* 0x0000000109027836 */ /* 0x000fca0000000000 */
[----:B------:R-:W-:-:S04]  /*80c0*/  ISETP.NE.AND P1, PT, R2, 0xb, PT ;  /* 0x0000000b0200780c */ /* 0x000fc80003f25270 */
[----:B------:R-:W-:Y:S02]  /*80d0*/  SEL R3, RZ, 0x1, P1 ;  /* 0x00000001ff037807 */ /* 0x000fe40000800000 */
[----:B0-----:R-:W-:Y:S02]  /*80e0*/  SEL R7, R2, RZ, P1 ;  /* 0x000000ff02077207 */ /* 0x001fe40000800000 */
[----:B------:R-:W-:-:S03]  /*80f0*/  LOP3.LUT R12, R12, R3, RZ, 0x3c, !PT ;  /* 0x000000030c0c7212 */ /* 0x000fc600078e3cff */
[----:B------:R-:W-:Y:S01]  /*8100*/  IMAD R9, R7, 0x8, R0 ;  /* 0x0000000807097824 */ /* 0x000fe200078e0200 */
[----:B------:R-:W-:Y:S01]  /*8110*/  SHF.L.U32 R4, R12, 0x1f, RZ ;  /* 0x0000001f0c047819 */ /* 0x000fe200000006ff */
[----:B-1----:R-:W-:Y:S06]  /*8120*/  @!P0 BRA `(.L_x_178) ;  /* 0x0000000400dc8947 */ /* 0x002fec0003800000 */
.L_x_198:
[----:B------:R-:W1:Y:S01]  /*8130*/  SYNCS.PHASECHK.TRANS64.TRYWAIT P0, [R9+URZ], R4 ;  /* 0x00000004090075a7 */ /* 0x000e62000800017f */
[----:B------:R-:W-:-:S05]  /*8140*/  VIADD R2, R7, 0x1 ;  /* 0x0000000107027836 */ /* 0x000fca0000000000 */
[----:B------:R-:W-:-:S04]  /*8150*/  ISETP.NE.AND P1, PT, R2, 0xb, PT ;  /* 0x0000000b0200780c */ /* 0x000fc80003f25270 */
[----:B------:R-:W-:Y:S02]  /*8160*/  SEL R3, RZ, 0x1, P1 ;  /* 0x00000001ff037807 */ /* 0x000fe40000800000 */
[----:B------:R-:W-:Y:S02]  /*8170*/  SEL R7, R2, RZ, P1 ;  /* 0x000000ff02077207 */ /* 0x000fe40000800000 */
[----:B------:R-:W-:-:S03]  /*8180*/  LOP3.LUT R12, R12, R3, RZ, 0x3c, !PT ;  /* 0x000000030c0c7212 */ /* 0x000fc600078e3cff */
[----:B0-----:R-:W-:Y:S01]  /*8190*/  IMAD R6, R7, 0x8, R0 ;  /* 0x0000000807067824 */ /* 0x001fe200078e0200 */
[----:B------:R-:W-:Y:S01]  /*81a0*/  SHF.L.U32 R5, R12, 0x1f, RZ ;  /* 0x0000001f0c057819 */ /* 0x000fe200000006ff */
[----:B-1----:R-:W-:Y:S06]  /*81b0*/  @!P0 BRA `(.L_x_179) ;  /* 0x0000000400cc8947 */ /* 0x002fec0003800000 */
.L_x_199:
        /* <DEDUP_REMOVED lines=9> */
.L_x_200:
        /* <DEDUP_REMOVED lines=9> */
.L_x_201:
        /* <DEDUP_REMOVED lines=9> */
.L_x_202:
[----:B------:R-:W1:Y:S01]  /*8370*/  SYNCS.PHASECHK.TRANS64.TRYWAIT P0, [R9+URZ], R4 ;  /* 0x00000004090075a7 */ /* 0x000e62000800017f */
[----:B------:R-:W-:-:S05]  /*8380*/  VIADD R2, R7, 0x1 ;  /* 0x0000000107027836 */ /* 0x000fca0000000000 */
[----:B------:R-:W-:-:S04]  /*8390*/  ISETP.NE.AND P1, PT, R2, 0xb, PT ;  /* 0x0000000b0200780c */ /* 0x000fc80003f25270 */
[----:B------:R-:W-:Y:S02]  /*83a0*/  SEL R3, RZ, 0x1, P1 ;  /* 0x00000001ff037807 */ /* 0x000fe40000800000 */
[----:B------:R-:W-:Y:S02]  /*83b0*/  SEL R7, R2, RZ, P1 ;  /* 0x000000ff02077207 */ /* 0x000fe40000800000 */
[----:B------:R-:W-:-:S03]  /*83c0*/  LOP3.LUT R12, R12, R3, RZ, 0x3c, !PT ;  /* 0x000000030c0c7212 */ /* 0x000fc600078e3cff */
[----:B------:R-:W-:Y:S01]  /*83d0*/  IMAD R8, R7, 0x8, R0 ;  /* 0x0000000807087824 */ /* 0x000fe200078e0200 */
[----:B0-----:R-:W-:Y:S01]  /*83e0*/  SHF.L.U32 R5, R12, 0x1f, RZ ;  /* 0x0000001f0c057819 */ /* 0x001fe200000006ff */
[----:B-1----:R-:W-:Y:S06]  /*83f0*/  @!P0 BRA `(.L_x_183) ;  /* 0x00000004008c8947 */ /* 0x002fec0003800000 */
.L_x_203:
[----:B------:R-:W1:Y:S01]  /*8400*/  SYNCS.PHASECHK.TRANS64.TRYWAIT P0, [R8+URZ], R5 ;  /* 0x00000005080075a7 */ /* 0x000e62000800017f */
[----:B------:R-:W-:-:S05]  /*8410*/  VIADD R2, R7, 0x1 ;  /* 0x0000000107027836 */ /* 0x000fca0000000000 */
[----:B------:R-:W-:-:S04]  /*8420*/  ISETP.NE.AND P1, PT, R2, 0xb, PT ;  /* 0x0000000b0200780c */ /* 0x000fc80003f25270 */
[----:B------:R-:W-:Y:S02]  /*8430*/  SEL R3, RZ, 0x1, P1 ;  /* 0x00000001ff037807 */ /* 0x000fe40000800000 */
[----:B------:R-:W-:Y:S02]  /*8440*/  SEL R7, R2, RZ, P1 ;  /* 0x000000ff02077207 */ /* 0x000fe40000800000 */
[----:B0-----:R-:W-:-:S03]  /*8450*/  LOP3.LUT R9, R12, R3, RZ, 0x3c, !PT ;  /* 0x000000030c097212 */ /* 0x001fc600078e3cff */
[----:B------:R-:W-:Y:S01]  /*8460*/  IMAD R11, R7, 0x8, R0 ;  /* 0x00000008070b7824 */ /* 0x000fe200078e0200 */
[----:B------:R-:W-:Y:S01]  /*8470*/  SHF.L.U32 R6, R9, 0x1f, RZ ;  /* 0x0000001f09067819 */ /* 0x000fe200000006ff */
[----:B-1----:R-:W-:Y:S06]  /*8480*/  @!P0 BRA `(.L_x_184) ;  /* 0x00000004007c8947 */ /* 0x002fec0003800000 */
.L_x_204:
[----:B------:R-:W1:Y:S01]  /*8490*/  SYNCS.PHASECHK.TRANS64.TRYWAIT P0, [R11+URZ], R6 ;  /* 0x000000060b0075a7 */ /* 0x000e62000800017f */
[----:B------:R-:W-:-:S05]  /*84a0*/  VIADD R2, R7, 0x1 ;  /* 0x0000000107027836 */ /* 0x000fca0000000000 */
[----:B------:R-:W-:-:S04]  /*84b0*/  ISETP.NE.AND P1, PT, R2, 0xb, PT ;  /* 0x0000000b0200780c */ /* 0x000fc80003f25270 */
[----:B------:R-:W-:Y:S02]  /*84c0*/  SEL R4, RZ, 0x1, P1 ;  /* 0x00000001ff047807 */ /* 0x000fe40000800000 */
[----:B------:R-:W-:Y:S02]  /*84d0*/  SEL R3, R2, RZ, P1 ;  /* 0x000000ff02037207 */ /* 0x000fe40000800000 */
[----:B------:R-:W-:Y:S01]  /*84e0*/  LOP3.LUT R4, R9, R4, RZ, 0x3c, !PT ;  /* 0x0000000409047212 */ /* 0x000fe200078e3cff */
[----:B-1----:R-:W-:Y:S06]  /*84f0*/  @!P0 BRA `(.L_x_185) ;  /* 0x0000000400748947 */ /* 0x002fec0003800000 */
.L_x_205:
[----:B------:R-:W-:Y:S01]  /*8500*/  IMAD R3, R3, 0x8, R0 ;  /* 0x0000000803037824 */ /* 0x000fe200078e0200 */
[----:B------:R-:W-:-:S07]  /*8510*/  SHF.L.U32 R0, R4, 0x1f, RZ ;  /* 0x0000001f04007819 */ /* 0x000fce00000006ff */
.L_x_186:
[----:B--2---:R2:W3:Y:S02]  /*8520*/  SYNCS.PHASECHK.TRANS64.TRYWAIT P0, [R3+URZ], R0 ;  /* 0x00000000030075a7 */ /* 0x0044e4000800017f */
[----:B---3--:R-:W-:Y:S05]  /*8530*/  @!P0 NANOSLEEP.SYNCS 0x989680 ;  /* 0x009896800000895d */ /* 0x008fea0003900000 */
[----:B------:R-:W3:Y:S02]  /*8540*/  @!P0 SYNCS.PHASECHK.TRANS64 P0, [R3+URZ], R0 ;  /* 0x00000000030085a7 */ /* 0x000ee4000800007f */
[----:B---3--:R-:W-:Y:S05]  /*8550*/  @!P0 BRA `(.L_x_186) ;  /* 0xfffffffc00f08947 */ /* 0x008fea000383ffff */
.L_x_174:
[----:B------:R-:W-:Y:S05]  /*8560*/  BSYNC B0 ;  /* 0x0000000000007941 */ /* 0x000fea0003800000 */
.L_x_173:
[----:B------:R-:W-:Y:S05]  /*8570*/  EXIT ;  /* 0x000000000000794d */ /* 0x000fea0003800000 */
.L_x_20:
[----:B0-----:R-:W-:-:S04]  /*8580*/  IMAD.U32 R20, RZ, RZ, UR12 ;  /* 0x0000000cff147e24 */ /* 0x001fc8000f8e00ff */
[----:B------:R0:W1:Y:S03]  /*8590*/  SYNCS.PHASECHK.TRANS64.TRYWAIT P1, [R20+URZ+-0x8], R19 ;  /* 0xfffff813140075a7 */ /* 0x000066000802017f */
[----:B-1----:R-:W-:Y:S05]  /*85a0*/  @!P1 NANOSLEEP.SYNCS 0x989680 ;  /* 0x009896800000995d */ /* 0x002fea0003900000 */
[----:B------:R-:W1:Y:S02]  /*85b0*/  @!P1 SYNCS.PHASECHK.TRANS64 P1, [R20+URZ+-0x8], R19 ;  /* 0xfffff813140095a7 */ /* 0x000e64000802007f */
[----:B-1----:R-:W-:Y:S05]  /*85c0*/  @!P1 BRA `(.L_x_20) ;  /* 0xfffffffc00ec9947 */ /* 0x002fea000383ffff */
[----:B------:R-:W-:Y:S05]  /*85d0*/  BRA `(.L_x_187) ;  /* 0xffffff90008c7947 */ /* 0x000fea000383ffff */
.L_x_25:
[----:B-1----:R-:W-:-:S04]  /*85e0*/  IMAD.U32 R23, RZ, RZ, UR8 ;  /* 0x00000008ff177e24 */ /* 0x002fc8000f8e00ff */
[----:B------:R1:W3:Y:S03]  /*85f0*/  SYNCS.PHASECHK.TRANS64.TRYWAIT P1, [R23+URZ], R22 ;  /* 0x00000016170075a7 */ /* 0x0002e6000802017f */
[----:B---3--:R-:W-:Y:S05]  /*8600*/  @!P1 NANOSLEEP.SYNCS 0x989680 ;  /* 0x009896800000995d */ /* 0x008fea0003900000 */
[----:B------:R-:W3:Y:S02]  /*8610*/  @!P1 SYNCS.PHASECHK.TRANS64 P1, [R23+URZ], R22 ;  /* 0x00000016170095a7 */ /* 0x000ee4000802007f */
[----:B---3--:R-:W-:Y:S05]  /*8620*/  @!P1 BRA `(.L_x_25) ;  /* 0xfffffffc00ec9947 */ /* 0x008fea000383ffff */
[----:B------:R-:W-:Y:S05]  /*8630*/  BRA `(.L_x_24) ;  /* 0xffffff9400407947 */ /* 0x000fea000383ffff */
.L_x_29:
[----:B0-----:R-:W-:-:S04]  /*8640*/  IMAD.U32 R20, RZ, RZ, UR12 ;  /* 0x0000000cff147e24 */ /* 0x001fc8000f8e00ff */
[----:B------:R0:W1:Y:S03]  /*8650*/  SYNCS.PHASECHK.TRANS64.TRYWAIT P1, [R20+URZ+0x8], R19 ;  /* 0x00000813140075a7 */ /* 0x000066000802017f */
[----:B-1----:R-:W-:Y:S05]  /*8660*/  @!P1 NANOSLEEP.SYNCS 0x989680 ;  /* 0x009896800000995d */ /* 0x002fea0003900000 */
[----:B------:R-:W1:Y:S02]  /*8670*/  @!P1 SYNCS.PHASECHK.TRANS64 P1, [R20+URZ+0x8], R19 ;  /* 0x00000813140095a7 */ /* 0x000e64000802007f */
[----:B-1----:R-:W-:Y:S05]  /*8680*/  @!P1 BRA `(.L_x_29) ;  /* 0xfffffffc00ec9947 */ /* 0x002fea000383ffff */
[----:B------:R-:W-:Y:S05]  /*8690*/  BRA `(.L_x_188) ;  /* 0xffffff9400f87947 */ /* 0x000fea000383ffff */
.L_x_160:
[----:B------:R-:W-:Y:S01]  /*86a0*/  BSSY B1, `(.L_x_189) ;  /* 0x0000006000017945 */ /* 0x000fe20003800000 */
[----:B------:R-:W-:-:S07]  /*86b0*/  IMAD.MOV.U32 R10, RZ, RZ, -0x1 ;  /* 0xffffffffff0a7424 */ /* 0x000fce00078e00ff */
[----:B------:R-:W-:Y:S05]  /*86c0*/  WARPSYNC.COLLECTIVE R10, `(.L_x_190) ;  /* 0x000000000a0c7348 */ /* 0x000fea0003c00000 */
[----:B------:R-:W-:Y:S02]  /*86d0*/  ELECT P1, UR62, PT ;  /* 0x00000000003e782f */ /* 0x000fe40003820000 */
[----:B------:R-:W-:Y:S01]  /*86e0*/  MOV R10, UR62 ;  /* 0x0000003e000a7c02 */ /* 0x000fe20008000f00 */
[----:B------:R-:W-:Y:S10]  /*86f0*/  ENDCOLLECTIVE ;  /* 0x000000000000791b */ /* 0x000ff40003800000 */
.L_x_190:
[----:B------:R-:W-:Y:S05]  /*8700*/  BSYNC B1 ;  /* 0x0000000000017941 */ /* 0x000fea0003800000 */
.L_x_189:
[----:B------:R-:W-:Y:S05]  /*8710*/  BRA `(.L_x_191) ;  /* 0xffffffe800e47947 */ /* 0x000fea000383ffff */
.L_x_163:
[----:B-1----:R1:W2:Y:S02]  /*8720*/  SYNCS.PHASECHK.TRANS64.TRYWAIT P1, [R20+URZ+0x58], R11 ;  /* 0x0000580b140075a7 */ /* 0x0022a4000802017f */
[----:B--2---:R-:W-:Y:S05]  /*8730*/  @!P1 NANOSLEEP.SYNCS 0x989680 ;  /* 0x009896800000995d */ /* 0x004fea0003900000 */
[----:B------:R-:W2:Y:S02]  /*8740*/  @!P1 SYNCS.PHASECHK.TRANS64 P1, [R20+URZ+0x58], R11 ;  /* 0x0000580b140095a7 */ /* 0x000ea4000802007f */
[----:B--2---:R-:W-:Y:S05]  /*8750*/  @!P1 BRA `(.L_x_163) ;  /* 0xfffffffc00f09947 */ /* 0x004fea000383ffff */
[----:B------:R-:W-:Y:S05]  /*8760*/  BRA `(.L_x_192) ;  /* 0xffffffec001c7947 */ /* 0x000fea000383ffff */
.L_x_172:
[----:B------:R-:W-:Y:S01]  /*8770*/  BSSY B0, `(.L_x_193) ;  /* 0x0000006000007945 */ /* 0x000fe20003800000 */
[----:B------:R-:W-:-:S07]  /*8780*/  IMAD.MOV.U32 R10, RZ, RZ, -0x1 ;  /* 0xffffffffff0a7424 */ /* 0x000fce00078e00ff */
[----:B------:R-:W-:Y:S05]  /*8790*/  WARPSYNC.COLLECTIVE R10, `(.L_x_194) ;  /* 0x000000000a0c7348 */ /* 0x000fea0003c00000 */
[----:B------:R-:W-:Y:S02]  /*87a0*/  ELECT P1, UR62, PT ;  /* 0x00000000003e782f */ /* 0x000fe40003820000 */
[----:B------:R-:W-:Y:S01]  /*87b0*/  MOV R10, UR62 ;  /* 0x0000003e000a7c02 */ /* 0x000fe20008000f00 */
[----:B------:R-:W-:Y:S10]  /*87c0*/  ENDCOLLECTIVE ;  /* 0x000000000000791b */ /* 0x000ff40003800000 */
.L_x_194:
[----:B------:R-:W-:Y:S05]  /*87d0*/  BSYNC B0 ;  /* 0x0000000000007941 */ /* 0x000fea0003800000 */
.L_x_193:
[----:B------:R-:W-:Y:S01]  /*87e0*/  PLOP3.LUT P0, PT, P1, PT, PT, 0x80, 0x0 ;  /* 0x000000000000781c */ /* 0x000fe20000f0f070 */
[----:B------:R-:W-:-:S12]  /*87f0*/  BRA `(.L_x_195) ;  /* 0xfffffff400b07947 */ /* 0x000fd8000383ffff */
.L_x_176:
[----:B0-----:R0:W1:Y:S02]  /*8800*/  SYNCS.PHASECHK.TRANS64.TRYWAIT P0, [R5+URZ], R2 ;  /* 0x00000002050075a7 */ /* 0x001064000800017f */
[----:B-1----:R-:W-:Y:S05]  /*8810*/  @!P0 NANOSLEEP.SYNCS 0x989680 ;  /* 0x009896800000895d */ /* 0x002fea0003900000 */
[----:B------:R-:W1:Y:S02]  /*8820*/  @!P0 SYNCS.PHASECHK.TRANS64 P0, [R5+URZ], R2 ;  /* 0x00000002050085a7 */ /* 0x000e64000800007f */
[----:B-1----:R-:W-:Y:S05]  /*8830*/  @!P0 BRA `(.L_x_176) ;  /* 0xfffffffc00f08947 */ /* 0x002fea000383ffff */
[----:B------:R-:W-:Y:S05]  /*8840*/  BRA `(.L_x_196) ;  /* 0xfffffff400f07947 */ /* 0x000fea000383ffff */
.L_x_177:
[----:B0-----:R0:W1:Y:S02]  /*8850*/  SYNCS.PHASECHK.TRANS64.TRYWAIT P0, [R7+URZ], R4 ;  /* 0x00000004070075a7 */ /* 0x001064000800017f */
[----:B-1----:R-:W-:Y:S05]  /*8860*/  @!P0 NANOSLEEP.SYNCS 0x989680 ;  /* 0x009896800000895d */ /* 0x002fea0003900000 */
[----:B------:R-:W1:Y:S02]  /*8870*/  @!P0 SYNCS.PHASECHK.TRANS64 P0, [R7+URZ], R4 ;  /* 0x00000004070085a7 */ /* 0x000e64000800007f */
[----:B-1----:R-:W-:Y:S05]  /*8880*/  @!P0 BRA `(.L_x_177) ;  /* 0xfffffffc00f08947 */ /* 0x002fea000383ffff */
[----:B------:R-:W-:Y:S05]  /*8890*/  BRA `(.L_x_197) ;  /* 0xfffffff800007947 */ /* 0x000fea000383ffff */
.L_x_178:
[----:B0-----:R0:W1:Y:S02]  /*88a0*/  SYNCS.PHASECHK.TRANS64.TRYWAIT P0, [R6+URZ], R5 ;  /* 0x00000005060075a7 */ /* 0x001064000800017f */
[----:B-1----:R-:W-:Y:S05]  /*88b0*/  @!P0 NANOSLEEP.SYNCS 0x989680 ;  /* 0x009896800000895d */ /* 0x002fea0003900000 */
[----:B------:R-:W1:Y:S02]  /*88c0*/  @!P0 SYNCS.PHASECHK.TRANS64 P0, [R6+URZ], R5 ;  /* 0x00000005060085a7 */ /* 0x000e64000800007f */
[----:B-1----:R-:W-:Y:S05]  /*88d0*/  @!P0 BRA `(.L_x_178) ;  /* 0xfffffffc00f08947 */ /* 0x002fea000383ffff */
[----:B------:R-:W-:Y:S05]  /*88e0*/  BRA `(.L_x_198) ;  /* 0xfffffff800107947 */ /* 0x000fea000383ffff */
.L_x_179:
[----:B0-----:R0:W1:Y:S02]  /*88f0*/  SYNCS.PHASECHK.TRANS64.TRYWAIT P0, [R9+URZ], R4 ;  /* 0x00000004090075a7 */ /* 0x001064000800017f */
[----:B-1----:R-:W-:Y:S05]  /*8900*/  @!P0 NANOSLEEP.SYNCS 0x989680 ;  /* 0x009896800000895d */ /* 0x002fea0003900000 */
[----:B------:R-:W1:Y:S02]  /*8910*/  @!P0 SYNCS.PHASECHK.TRANS64 P0, [R9+URZ], R4 ;  /* 0x00000004090085a7 */ /* 0x000e64000800007f */
[----:B-1----:R-:W-:Y:S05]  /*8920*/  @!P0 BRA `(.L_x_179) ;  /* 0xfffffffc00f08947 */ /* 0x002fea000383ffff */
[----:B------:R-:W-:Y:S05]  /*8930*/  BRA `(.L_x_199) ;  /* 0xfffffff800207947 */ /* 0x000fea000383ffff */
.L_x_180:
[----:B0-----:R0:W1:Y:S02]  /*8940*/  SYNCS.PHASECHK.TRANS64.TRYWAIT P0, [R6+URZ], R5 ;  /* 0x00000005060075a7 */ /* 0x001064000800017f */
[----:B-1----:R-:W-:Y:S05]  /*8950*/  @!P0 NANOSLEEP.SYNCS 0x989680 ;  /* 0x009896800000895d */ /* 0x002fea0003900000 */
[----:B------:R-:W1:Y:S02]  /*8960*/  @!P0 SYNCS.PHASECHK.TRANS64 P0, [R6+URZ], R5 ;  /* 0x00000005060085a7 */ /* 0x000e64000800007f */
[----:B-1----:R-:W-:Y:S05]  /*8970*/  @!P0 BRA `(.L_x_180) ;  /* 0xfffffffc00f08947 */ /* 0x002fea000383ffff */
[----:B------:R-:W-:Y:S05]  /*8980*/  BRA `(.L_x_200) ;  /* 0xfffffff800307947 */ /* 0x000fea000383ffff */
.L_x_181:
[----:B0-----:R0:W1:Y:S02]  /*8990*/  SYNCS.PHASECHK.TRANS64.TRYWAIT P0, [R9+URZ], R4 ;  /* 0x00000004090075a7 */ /* 0x001064000800017f */
[----:B-1----:R-:W-:Y:S05]  /*89a0*/  @!P0 NANOSLEEP.SYNCS 0x989680 ;  /* 0x009896800000895d */ /* 0x002fea0003900000 */
[----:B------:R-:W1:Y:S02]  /*89b0*/  @!P0 SYNCS.PHASECHK.TRANS64 P0, [R9+URZ], R4 ;  /* 0x00000004090085a7 */ /* 0x000e64000800007f */
[----:B-1----:R-:W-:Y:S05]  /*89c0*/  @!P0 BRA `(.L_x_181) ;  /* 0xfffffffc00f08947 */ /* 0x002fea000383ffff */
[----:B------:R-:W-:Y:S05]  /*89d0*/  BRA `(.L_x_201) ;  /* 0xfffffff800407947 */ /* 0x000fea000383ffff */
.L_x_182:
[----:B0-----:R0:W1:Y:S02]  /*89e0*/  SYNCS.PHASECHK.TRANS64.TRYWAIT P0, [R6+URZ], R5 ;  /* 0x00000005060075a7 */ /* 0x001064000800017f */
[----:B-1----:R-:W-:Y:S05]  /*89f0*/  @!P0 NANOSLEEP.SYNCS 0x989680 ;  /* 0x009896800000895d */ /* 0x002fea0003900000 */
[----:B------:R-:W1:Y:S02]  /*8a00*/  @!P0 SYNCS.PHASECHK.TRANS64 P0, [R6+URZ], R5 ;  /* 0x00000005060085a7 */ /* 0x000e64000800007f */
[----:B-1----:R-:W-:Y:S05]  /*8a10*/  @!P0 BRA `(.L_x_182) ;  /* 0xfffffffc00f08947 */ /* 0x002fea000383ffff */
[----:B------:R-:W-:Y:S05]  /*8a20*/  BRA `(.L_x_202) ;  /* 0xfffffff800507947 */ /* 0x000fea000383ffff */
.L_x_183:
[----:B0-----:R0:W1:Y:S02]  /*8a30*/  SYNCS.PHASECHK.TRANS64.TRYWAIT P0, [R9+URZ], R4 ;  /* 0x00000004090075a7 */ /* 0x001064000800017f */
[----:B-1----:R-:W-:Y:S05]  /*8a40*/  @!P0 NANOSLEEP.SYNCS 0x989680 ;  /* 0x009896800000895d */ /* 0x002fea0003900000 */
[----:B------:R-:W1:Y:S02]  /*8a50*/  @!P0 SYNCS.PHASECHK.TRANS64 P0, [R9+URZ], R4 ;  /* 0x00000004090085a7 */ /* 0x000e64000800007f */
[----:B-1----:R-:W-:Y:S05]  /*8a60*/  @!P0 BRA `(.L_x_183) ;  /* 0xfffffffc00f08947 */ /* 0x002fea000383ffff */
[----:B------:R-:W-:Y:S05]  /*8a70*/  BRA `(.L_x_203) ;  /* 0xfffffff800607947 */ /* 0x000fea000383ffff */
.L_x_184:
[----:B0-----:R0:W1:Y:S02]  /*8a80*/  SYNCS.PHASECHK.TRANS64.TRYWAIT P0, [R8+URZ], R5 ;  /* 0x00000005080075a7 */ /* 0x001064000800017f */
[----:B-1----:R-:W-:Y:S05]  /*8a90*/  @!P0 NANOSLEEP.SYNCS 0x989680 ;  /* 0x009896800000895d */ /* 0x002fea0003900000 */
[----:B------:R-:W1:Y:S02]  /*8aa0*/  @!P0 SYNCS.PHASECHK.TRANS64 P0, [R8+URZ], R5 ;  /* 0x00000005080085a7 */ /* 0x000e64000800007f */
[----:B-1----:R-:W-:Y:S05]  /*8ab0*/  @!P0 BRA `(.L_x_184) ;  /* 0xfffffffc00f08947 */ /* 0x002fea000383ffff */
[----:B------:R-:W-:Y:S05]  /*8ac0*/  BRA `(.L_x_204) ;  /* 0xfffffff800707947 */ /* 0x000fea000383ffff */
.L_x_185:
[----:B-1----:R1:W2:Y:S02]  /*8ad0*/  SYNCS.PHASECHK.TRANS64.TRYWAIT P0, [R11+URZ], R6 ;  /* 0x000000060b0075a7 */ /* 0x0022a4000800017f */
[----:B--2---:R-:W-:Y:S05]  /*8ae0*/  @!P0 NANOSLEEP.SYNCS 0x989680 ;  /* 0x009896800000895d */ /* 0x004fea0003900000 */
[----:B------:R-:W2:Y:S02]  /*8af0*/  @!P0 SYNCS.PHASECHK.TRANS64 P0, [R11+URZ], R6 ;  /* 0x000000060b0085a7 */ /* 0x000ea4000800007f */
[----:B--2---:R-:W-:Y:S05]  /*8b00*/  @!P0 BRA `(.L_x_185) ;  /* 0xfffffffc00f08947 */ /* 0x004fea000383ffff */
[----:B------:R-:W-:Y:S05]  /*8b10*/  BRA `(.L_x_205) ;  /* 0xfffffff800787947 */ /* 0x000fea000383ffff */
.L_x_206:
[----:B------:R-:W-:-:S00]  /*8b20*/  BRA `(.L_x_206) ;  /* 0xfffffffc00fc7947 */ /* 0x000fc0000383ffff */
[----:B------:R-:W-:-:S00]  /*8b30*/  NOP ;  /* 0x0000000000007918 */ /* 0x000fc00000000000 */
        /* <DEDUP_REMOVED lines=12> */
.L_x_207:


//--------------------- .nv.shared._ZN7cutlass13device_kernelINS_4gemm6kernel13GemmUniversalIN4cute5tupleIJiiiiEEENS1_10collective13CollectiveMmaINS1_40MainloopSm90TmaGmmaWarpSpecializedSparseILi11ENS5_IJNS4_1CILi1EEENSA_ILi2EEESB_EEENS1_32KernelTmaWarpSpecializedPingpongEEENS5_IJNSA_ILi64EEENSA_ILi128EEESG_EEENS_6half_tENS5_IJNS4_6LayoutINS5_IJiNS5_IJSC_iEEEiEEENS5_IJlNS5_IJSB_SC_EEElEEEEENSK_INS5_IJNS5_IJNS5_IJNSA_ILi8EEESC_NSA_ILi4EEEEEEiEEENS5_IJNS5_IJNSA_ILi16EEESC_SC_EEEiEEEiEEENS5_IJNS5_IJNS5_IJSG_SU_NSA_ILi1024EEEEEENSA_ILi4096EEEEEENS5_IJNS5_IJSB_NSA_ILi512EEENSA_ILi32EEEEEElEEElEEEEEEEESJ_NS5_IJlSB_lEEENS4_8TiledMMAINS4_8MMA_AtomIJNS4_4SM904GMMA6SPARSE27GMMA_64x128x32_F32F16F16_SSILNS1D_5MajorE0ELS1G_0ELNS1D_7ScaleInE1ELS1H_1ELNS1D_9SparseSelE0EEEEEENSK_INS5_IJSB_SB_SB_EEENS5_IJNSA_ILi0EEES1M_S1M_EEEEENS5_IJNS4_10UnderscoreES1P_S1P_EEEEENS4_23SM90_TMA_LOAD_MULTICASTENS4_14ComposedLayoutINS4_7SwizzleILi2ELi4ELi3EEENS4_25smem_sparse_ptr_flag_bitsILi2ELi16EEENSK_INS5_IJNS5_IJSB_SQ_EEENS5_IJSC_S13_EEEEEENS5_IJNS5_IJS1M_SG_EEESN_EEEEEEEvNS4_8identityENS4_13SM90_TMA_LOADENS1T_INS1U_ILi3ELi4ELi3EEENS4_18smem_ptr_flag_bitsILi16EEENSK_INS5_IJSQ_SG_EEENS5_IJSG_SB_EEEEEEEvS25_EENS_8epilogue10collective6detail29Sm90TmaWarpSpecializedAdapterINS2G_15DefaultEpilogueIfNS5_IJSB_llEEES2K_NS2F_6thread17LinearCombinationIfLi1EffLNS2L_9ScaleType4KindE0ELNS_15FloatRoundStyleE2EfEENS1_15EpilogueDefaultEEEEEvvEEEEvNT_6ParamsE --------------------------
	.section	.nv.shared._ZN7cutlass13device_kernelINS_4gemm6kernel13GemmUniversalIN4cute5tupleIJiiiiEEENS1_10collective13CollectiveMmaINS1_40MainloopSm90TmaGmmaWarpSpecializedSparseILi11ENS5_IJNS4_1CILi1EEENSA_ILi2EEESB_EEENS1_32KernelTmaWarpSpecializedPingpongEEENS5_IJNSA_ILi64EEENSA_ILi128EEESG_EEENS_6half_tENS5_IJNS4_6LayoutINS5_IJiNS5_IJSC_iEEEiEEENS5_IJlNS5_IJSB_SC_EEElEEEEENSK_INS5_IJNS5_IJNS5_IJNSA_ILi8EEESC_NSA_ILi4EEEEEEiEEENS5_IJNS5_IJNSA_ILi16EEESC_SC_EEEiEEEiEEENS5_IJNS5_IJNS5_IJSG_SU_NSA_ILi1024EEEEEENSA_ILi4096EEEEEENS5_IJNS5_IJSB_NSA_ILi512EEENSA_ILi32EEEEEElEEElEEEEEEEESJ_NS5_IJlSB_lEEENS4_8TiledMMAINS4_8MMA_AtomIJNS4_4SM904GMMA6SPARSE27GMMA_64x128x32_F32F16F16_SSILNS1D_5MajorE0ELS1G_0ELNS1D_7ScaleInE1ELS1H_1ELNS1D_9SparseSelE0EEEEEENSK_INS5_IJSB_SB_SB_EEENS5_IJNSA_ILi0EEES1M_S1M_EEEEENS5_IJNS4_10UnderscoreES1P_S1P_EEEEENS4_23SM90_TMA_LOAD_MULTICASTENS4_14ComposedLayoutINS4_7SwizzleILi2ELi4ELi3EEENS4_25smem_sparse_ptr_flag_bitsILi2ELi16EEENSK_INS5_IJNS5_IJSB_SQ_EEENS5_IJSC_S13_EEEEEENS5_IJNS5_IJS1M_SG_EEESN_EEEEEEEvNS4_8identityENS4_13SM90_TMA_LOADENS1T_INS1U_ILi3ELi4ELi3EEENS4_18smem_ptr_flag_bitsILi16EEENSK_INS5_IJSQ_SG_EEENS5_IJSG_SB_EEEEEEEvS25_EENS_8epilogue10collective6detail29Sm90TmaWarpSpecializedAdapterINS2G_15DefaultEpilogueIfNS5_IJSB_llEEES2K_NS2F_6thread17LinearCombinationIfLi1EffLNS2L_9ScaleType4KindE0ELNS_15FloatRoundStyleE2EfEENS1_15EpilogueDefaultEEEEEvvEEEEvNT_6ParamsE,"aw",@nobits
	.sectionflags	@""
	.align	16
	.zero		1024


//--------------------- .nv.shared.reserved.0     --------------------------
	.section	.nv.shared.reserved.0,"aw",@nobits
	.weak		__nv_reservedSMEM_offset_0_alias
	.size		__nv_reservedSMEM_offset_0_alias, 0, 0
	.other		__nv_reservedSMEM_offset_0_alias,@"STO_CUDA_RESERVED_SHARED STV_DEFAULT"
__nv_reservedSMEM_offset_0_alias:
	.zero		0


//--------------------- .nv.global                --------------------------
	.section	.nv.global,"aw",@nobits
.nv.global:
	.type		_ZN39_INTERNAL_591f73ef_4_k_cu_b8a6a975_26614cute1_E,@object
	.size		_ZN39_INTERNAL_591f73ef_4_k_cu_b8a6a975_26614cute1_E,(_ZN39_INTERNAL_591f73ef_4_k_cu_b8a6a975_26614cuda3std3__45__cpo6cbeginE - _ZN39_INTERNAL_591f73ef_4_k_cu_b8a6a975_26614cute1_E)
_ZN39_INTERNAL_591f73ef_4_k_cu_b8a6a975_26614cute1_E:
	.zero		1
	.type		_ZN39_INTERNAL_591f73ef_4_k_cu_b8a6a975_26614cuda3std3__45__cpo6cbeginE,@object
	.size		_ZN39_INTERNAL_591f73ef_4_k_cu_b8a6a975_26614cuda3std3__45__cpo6cbeginE,(_ZN39_INTERNAL_591f73ef_4_k_cu_b8a6a975_26614cuda3std3__48in_placeE - _ZN39_INTERNAL_591f73ef_4_k_cu_b8a6a975_26614cuda3std3__45__cpo6cbeginE)
_ZN39_INTERNAL_591f73ef_4_k_cu_b8a6a975_26614cuda3std3__45__cpo6cbeginE:
	.zero		1
	.type		_ZN39_INTERNAL_591f73ef_4_k_cu_b8a6a975_26614cuda3std3__48in_placeE,@object
	.size		_ZN39_INTERNAL_591f73ef_4_k_cu_b8a6a975_26614cuda3std3__48in_placeE,(_ZN39_INTERNAL_591f73ef_4_k_cu_b8a6a975_26614cuda3std6ranges3__45__cpo9iter_moveE - _ZN39_INTERNAL_591f73ef_4_k_cu_b8a6a975_26614cuda3std3__48in_placeE)
_ZN39_INTERNAL_591f73ef_4_k_cu_b8a6a975_26614cuda3std3__48in_placeE:
	.zero		1
	.type		_ZN39_INTERNAL_591f73ef_4_k_cu_b8a6a975_26614cuda3std6ranges3__45__cpo9iter_moveE,@object
	.size		_ZN39_INTERNAL_591f73ef_4_k_cu_b8a6a975_26614cuda3std6ranges3__45__cpo9iter_moveE,(_ZN39_INTERNAL_591f73ef_4_k_cu_b8a6a975_26614cuda3std3__45__cpo5beginE - _ZN39_INTERNAL_591f73ef_4_k_cu_b8a6a975_26614cuda3std6ranges3__45__cpo9iter_moveE)
_ZN39_INTERNAL_591f73ef_4_k_cu_b8a6a975_26614cuda3std6ranges3__45__cpo9iter_moveE:
	.zero		1
	.type		_ZN39_INTERNAL_591f73ef_4_k_cu_b8a6a975_26614cuda3std3__45__cpo5beginE,@object
	.size		_ZN39_INTERNAL_591f73ef_4_k_cu_b8a6a975_26614cuda3std3__45__cpo5beginE,(_ZN39_INTERNAL_591f73ef_4_k_cu_b8a6a975_26614cuda3std3__441_GLOBAL__N__591f73ef_4_k_cu_b8a6a975_26616ignoreE - _ZN39_INTERNAL_591f73ef_4_k_cu_b8a6a975_26614cuda3std3__45__cpo5beginE)
_ZN39_INTERNAL_591f73ef_4_k_cu_b8a6a975_26614cuda3std3__45__cpo5beginE:
	.zero		1
	.type		_ZN39_INTERNAL_591f73ef_4_k_cu_b8a6a975_26614cuda3std3__441_GLOBAL__N__591f73ef_4_k_cu_b8a6a975_26616ignoreE,@object
	.size		_ZN39_INTERNAL_591f73ef_4_k_cu_b8a6a975_26614cuda3std3__441_GLOBAL__N__591f73ef_4_k_cu_b8a6a975_26616ignoreE,(_ZN39_INTERNAL_591f73ef_4_k_cu_b8a6a975_26614cute7productE - _ZN39_INTERNAL_591f73ef_4_k_cu_b8a6a975_26614cuda3std3__441_GLOBAL__N__591f73ef_4_k_cu_b8a6a975_26616ignoreE)
_ZN39_INTERNAL_591f73ef_4_k_cu_b8a6a975_26614cuda3std3__441_GLOBAL__N__591f73ef_4_k_cu_b8a6a975_26616ignoreE:
	.zero		1
	.type		_ZN39_INTERNAL_591f73ef_4_k_cu_b8a6a975_26614cute7productE,@object
	.size		_ZN39_INTERNAL_591f73ef_4_k_cu_b8a6a975_26614cute7productE,(_ZN39_INTERNAL_591f73ef_4_k_cu_b8a6a975_26614cuda3std3__45__cpo3endE - _ZN39_INTERNAL_591f73ef_4_k_cu_b8a6a975_26614cute7productE)
_ZN39_INTERNAL_591f73ef_4_k_cu_b8a6a975_26614cute7productE:
	.zero		1
	.type		_ZN39_INTERNAL_591f73ef_4_k_cu_b8a6a975_26614cuda3std3__45__cpo3endE,@object
	.size		_ZN39_INTERNAL_591f73ef_4_k_cu_b8a6a975_26614cuda3std3__45__cpo3endE,(_ZN39_INTERNAL_591f73ef_4_k_cu_b8a6a975_26614cuda3std3__419piecewise_constructE - _ZN39_INTERNAL_591f73ef_4_k_cu_b8a6a975_26614cuda3std3__45__cpo3endE)
_ZN39_INTERNAL_591f73ef_4_k_cu_b8a6a975_26614cuda3std3__45__cpo3endE:
	.zero		1
	.type		_ZN39_INTERNAL_591f73ef_4_k_cu_b8a6a975_26614cuda3std3__419piecewise_constructE,@object
	.size		_ZN39_INTERNAL_591f73ef_4_k_cu_b8a6a975_26614cuda3std3__419piecewise_constructE,(_ZN39_INTERNAL_591f73ef_4_k_cu_b8a6a975_26614cuda3std3__45__cpo4cendE - _ZN39_INTERNAL_591f73ef_4_k_cu_b8a6a975_26614cuda3std3__419piecewise_constructE)
_ZN39_INTERNAL_591f73ef_4_k_cu_b8a6a975_26614cuda3std3__419piecewise_constructE:
	.zero		1
	.type		_ZN39_INTERNAL_591f73ef_4_k_cu_b8a6a975_26614cuda3std3__45__cpo4cendE,@object
	.size		_ZN39_INTERNAL_591f73ef_4_k_cu_b8a6a975_26614cuda3std3__45__cpo4cendE,(_ZN39_INTERNAL_591f73ef_4_k_cu_b8a6a975_26614cuda3std6ranges3__45__cpo4swapE - _ZN39_INTERNAL_591f73ef_4_k_cu_b8a6a975_26614cuda3std3__45__cpo4cendE)
_ZN39_INTERNAL_591f73ef_4_k_cu_b8a6a975_26614cuda3std3__45__cpo4cendE:
	.zero		1
	.type		_ZN39_INTERNAL_591f73ef_4_k_cu_b8a6a975_26614cuda3std6ranges3__45__cpo4swapE,@object
	.size		_ZN39_INTERNAL_591f73ef_4_k_cu_b8a6a975_26614cuda3std6ranges3__45__cpo4swapE,(.L_7 - _ZN39_INTERNAL_591f73ef_4_k_cu_b8a6a975_26614cuda3std6ranges3__45__cpo4swapE)
_ZN39_INTERNAL_591f73ef_4_k_cu_b8a6a975_26614cuda3std6ranges3__45__cpo4swapE:
	.zero		1
.L_7:


//--------------------- .nv.constant0._ZN7cutlass13device_kernelINS_4gemm6kernel13GemmUniversalIN4cute5tupleIJiiiiEEENS1_10collective13CollectiveMmaINS1_40MainloopSm90TmaGmmaWarpSpecializedSparseILi11ENS5_IJNS4_1CILi1EEENSA_ILi2EEESB_EEENS1_32KernelTmaWarpSpecializedPingpongEEENS5_IJNSA_ILi64EEENSA_ILi128EEESG_EEENS_6half_tENS5_IJNS4_6LayoutINS5_IJiNS5_IJSC_iEEEiEEENS5_IJlNS5_IJSB_SC_EEElEEEEENSK_INS5_IJNS5_IJNS5_IJNSA_ILi8EEESC_NSA_ILi4EEEEEEiEEENS5_IJNS5_IJNSA_ILi16EEESC_SC_EEEiEEEiEEENS5_IJNS5_IJNS5_IJSG_SU_NSA_ILi1024EEEEEENSA_ILi4096EEEEEENS5_IJNS5_IJSB_NSA_ILi512EEENSA_ILi32EEEEEElEEElEEEEEEEESJ_NS5_IJlSB_lEEENS4_8TiledMMAINS4_8MMA_AtomIJNS4_4SM904GMMA6SPARSE27GMMA_64x128x32_F32F16F16_SSILNS1D_5MajorE0ELS1G_0ELNS1D_7ScaleInE1ELS1H_1ELNS1D_9SparseSelE0EEEEEENSK_INS5_IJSB_SB_SB_EEENS5_IJNSA_ILi0EEES1M_S1M_EEEEENS5_IJNS4_10UnderscoreES1P_S1P_EEEEENS4_23SM90_TMA_LOAD_MULTICASTENS4_14ComposedLayoutINS4_7SwizzleILi2ELi4ELi3EEENS4_25smem_sparse_ptr_flag_bitsILi2ELi16EEENSK_INS5_IJNS5_IJSB_SQ_EEENS5_IJSC_S13_EEEEEENS5_IJNS5_IJS1M_SG_EEESN_EEEEEEEvNS4_8identityENS4_13SM90_TMA_LOADENS1T_INS1U_ILi3ELi4ELi3EEENS4_18smem_ptr_flag_bitsILi16EEENSK_INS5_IJSQ_SG_EEENS5_IJSG_SB_EEEEEEEvS25_EENS_8epilogue10collective6detail29Sm90TmaWarpSpecializedAdapterINS2G_15DefaultEpilogueIfNS5_IJSB_llEEES2K_NS2F_6thread17LinearCombinationIfLi1EffLNS2L_9ScaleType4KindE0ELNS_15FloatRoundStyleE2EfEENS1_15EpilogueDefaultEEEEEvvEEEEvNT_6ParamsE --------------------------
	.section	.nv.constant0._ZN7cutlass13device_kernelINS_4gemm6kernel13GemmUniversalIN4cute5tupleIJiiiiEEENS1_10collective13CollectiveMmaINS1_40MainloopSm90TmaGmmaWarpSpecializedSparseILi11ENS5_IJNS4_1CILi1EEENSA_ILi2EEESB_EEENS1_32KernelTmaWarpSpecializedPingpongEEENS5_IJNSA_ILi64EEENSA_ILi128EEESG_EEENS_6half_tENS5_IJNS4_6LayoutINS5_IJiNS5_IJSC_iEEEiEEENS5_IJlNS5_IJSB_SC_EEElEEEEENSK_INS5_IJNS5_IJNS5_IJNSA_ILi8EEESC_NSA_ILi4EEEEEEiEEENS5_IJNS5_IJNSA_ILi16EEESC_SC_EEEiEEEiEEENS5_IJNS5_IJNS5_IJSG_SU_NSA_ILi1024EEEEEENSA_ILi4096EEEEEENS5_IJNS5_IJSB_NSA_ILi512EEENSA_ILi32EEEEEElEEElEEEEEEEESJ_NS5_IJlSB_lEEENS4_8TiledMMAINS4_8MMA_AtomIJNS4_4SM904GMMA6SPARSE27GMMA_64x128x32_F32F16F16_SSILNS1D_5MajorE0ELS1G_0ELNS1D_7ScaleInE1ELS1H_1ELNS1D_9SparseSelE0EEEEEENSK_INS5_IJSB_SB_SB_EEENS5_IJNSA_ILi0EEES1M_S1M_EEEEENS5_IJNS4_10UnderscoreES1P_S1P_EEEEENS4_23SM90_TMA_LOAD_MULTICASTENS4_14ComposedLayoutINS4_7SwizzleILi2ELi4ELi3EEENS4_25smem_sparse_ptr_flag_bitsILi2ELi16EEENSK_INS5_IJNS5_IJSB_SQ_EEENS5_IJSC_S13_EEEEEENS5_IJNS5_IJS1M_SG_EEESN_EEEEEEEvNS4_8identityENS4_13SM90_TMA_LOADENS1T_INS1U_ILi3ELi4ELi3EEENS4_18smem_ptr_flag_bitsILi16EEENSK_INS5_IJSQ_SG_EEENS5_IJSG_SB_EEEEEEEvS25_EENS_8epilogue10collective6detail29Sm90TmaWarpSpecializedAdapterINS2G_15DefaultEpilogueIfNS5_IJSB_llEEES2K_NS2F_6thread17LinearCombinationIfLi1EffLNS2L_9ScaleType4KindE0ELNS_15FloatRoundStyleE2EfEENS1_15EpilogueDefaultEEEEEvvEEEEvNT_6ParamsE,"a",@progbits
	.sectionflags	@""
	.align	4
.nv.constant0._ZN7cutlass13device_kernelINS_4gemm6kernel13GemmUniversalIN4cute5tupleIJiiiiEEENS1_10collective13CollectiveMmaINS1_40MainloopSm90TmaGmmaWarpSpecializedSparseILi11ENS5_IJNS4_1CILi1EEENSA_ILi2EEESB_EEENS1_32KernelTmaWarpSpecializedPingpongEEENS5_IJNSA_ILi64EEENSA_ILi128EEESG_EEENS_6half_tENS5_IJNS4_6LayoutINS5_IJiNS5_IJSC_iEEEiEEENS5_IJlNS5_IJSB_SC_EEElEEEEENSK_INS5_IJNS5_IJNS5_IJNSA_ILi8EEESC_NSA_ILi4EEEEEEiEEENS5_IJNS5_IJNSA_ILi16EEESC_SC_EEEiEEEiEEENS5_IJNS5_IJNS5_IJSG_SU_NSA_ILi1024EEEEEENSA_ILi4096EEEEEENS5_IJNS5_IJSB_NSA_ILi512EEENSA_ILi32EEEEEElEEElEEEEEEEESJ_NS5_IJlSB_lEEENS4_8TiledMMAINS4_8MMA_AtomIJNS4_4SM904GMMA6SPARSE27GMMA_64x128x32_F32F16F16_SSILNS1D_5MajorE0ELS1G_0ELNS1D_7ScaleInE1ELS1H_1ELNS1D_9SparseSelE0EEEEEENSK_INS5_IJSB_SB_SB_EEENS5_IJNSA_ILi0EEES1M_S1M_EEEEENS5_IJNS4_10UnderscoreES1P_S1P_EEEEENS4_23SM90_TMA_LOAD_MULTICASTENS4_14ComposedLayoutINS4_7SwizzleILi2ELi4ELi3EEENS4_25smem_sparse_ptr_flag_bitsILi2ELi16EEENSK_INS5_IJNS5_IJSB_SQ_EEENS5_IJSC_S13_EEEEEENS5_IJNS5_IJS1M_SG_EEESN_EEEEEEEvNS4_8identityENS4_13SM90_TMA_LOADENS1T_INS1U_ILi3ELi4ELi3EEENS4_18smem_ptr_flag_bitsILi16EEENSK_INS5_IJSQ_SG_EEENS5_IJSG_SB_EEEEEEEvS25_EENS_8epilogue10collective6detail29Sm90TmaWarpSpecializedAdapterINS2G_15DefaultEpilogueIfNS5_IJSB_llEEES2K_NS2F_6thread17LinearCombinationIfLi1EffLNS2L_9ScaleType4KindE0ELNS_15FloatRoundStyleE2EfEENS1_15EpilogueDefaultEEEEEvvEEEEvNT_6ParamsE:
	.zero		1920


//--------------------- SYMBOLS --------------------------

	.type		.nv.reservedSmem.offset0,@object
	.size		.nv.reservedSmem.offset0,0x4
